	.target	sm_100a

	.elftype	@"ET_EXEC"


//--------------------- .note.nv.tkinfo           --------------------------
	.section	.note.nv.tkinfo,"",@"SHT_NOTE"
	.sectionflags	@"SHF_NOTE_NV_TKINFO"
	.tkinfo
        /*0018*/ 	.word	0x00000002
        /*0030*/ 	.string	""
        /*0030*/ 	.string	"ptxas"
        /*0030*/ 	.string	"Cuda compilation tools, release 13.0, V13.0.88"
        /*0030*/ 	.string	"Build cuda_13.0.r13.0/compiler.36424714_0"
        /*0030*/ 	.string	"-arch sm_100a -m 64 "



//--------------------- .note.nv.cuinfo           --------------------------
	.section	.note.nv.cuinfo,"",@"SHT_NOTE"
	.sectionflags	@"SHF_NOTE_NV_CUINFO"
        /*0018*/ 	.short	0x0002
        /*001a*/ 	.short	0x0064
        /*001c*/ 	.short	0x0082
	.zero		2


//--------------------- .nv.info                  --------------------------
	.section	.nv.info,"",@"SHT_CUDA_INFO"
	.align	4


	//----- nvinfo : EIATTR_REGCOUNT
	.align		4
        /*0000*/ 	.byte	0x04, 0x2f
        /*0002*/ 	.short	(.L_19 - .L_18)
	.align		4
.L_18:
        /*0004*/ 	.word	index@(_ZN7cutlass13device_kernelINS_4gemm6kernel13GemmUniversalIN4cute5tupleIJiiiiEEENS1_10collective13CollectiveMmaINS1_35MainloopSm100TmaUmmaWarpSpecializedILi17ELi2ELi4ENS5_IJNS4_1CILi1EEESB_SB_EEEEENS5_IJNSA_ILi128EEENSA_ILi64EEESF_EEENS_12float_e4m3_tENS5_IJlSB_lEEESH_SI_NS4_8TiledMMAINS4_8MMA_AtomIJNS4_10MMA_TraitsINS4_19SM100_MMA_F8F6F4_SSEJSH_SH_fSE_SF_NS4_17integral_constantINS4_4UMMA5MajorELSP_0EEESQ_NSN_INSO_7ScaleInELSR_0EEESS_EEEEEENS4_6LayoutISC_NS5_IJNSA_ILi0EEESW_SW_EEEEENS5_IJNS4_10UnderscoreESZ_SZ_EEEEENS4_13SM90_TMA_LOADENS4_14ComposedLayoutINS4_7SwizzleILi2ELi4ELi3EEENS4_18smem_ptr_flag_bitsILi8EEENSV_INS5_IJNSA_ILi8EEESF_EEENS5_IJSF_SB_EEEEEEEvNS4_8identityES12_S1C_vS1D_EENS_8epilogue10collective18CollectiveEpilogueINS1F_23Sm100TmaWarpSpecializedILi1ELi1ELi64ELb0ELb0EEEJSG_NS5_IJNSV_ISE_SB_EENSV_ISF_SB_EEEEESH_SI_SH_SI_NS1F_6fusion15FusionCallbacksIS1J_NS1N_17LinearCombinationISH_fSH_fLNS_15FloatRoundStyleE2EEESG_S1M_JEEENS4_5SM1004TMEM4LOAD26SM100_TMEM_LOAD_32dp32b64xES12_S1C_NS4_39AutoVectorizingCopyWithAssumedAlignmentILi128EEENS4_14SM90_TMA_STOREES1C_S1Y_S1Y_EEEvvEEEEvNT_6ParamsE)
        /*0008*/ 	.word	0x000000c2


	//----- nvinfo : EIATTR_FRAME_SIZE
	.align		4
.L_19:
        /*000c*/ 	.byte	0x04, 0x11
        /*000e*/ 	.short	(.L_21 - .L_20)
	.align		4
.L_20:
        /*0010*/ 	.word	index@($__internal_2_$__cuda_sm10x_tcgen05_guardrail_trap_unallocated_columns_being_dealloced)
        /*0014*/ 	.word	0x00000000


	//----- nvinfo : EIATTR_FRAME_SIZE
	.align		4
.L_21:
        /*0018*/ 	.byte	0x04, 0x11
        /*001a*/ 	.short	(.L_23 - .L_22)
	.align		4
.L_22:
        /*001c*/ 	.word	index@($__internal_1_$__cuda_sm10x_tcgen05_guardrail_trap_phase_invalid_during_alloc)
        /*0020*/ 	.word	0x00000000


	//----- nvinfo : EIATTR_FRAME_SIZE
	.align		4
.L_23:
        /*0024*/ 	.byte	0x04, 0x11
        /*0026*/ 	.short	(.L_25 - .L_24)
	.align		4
.L_24:
        /*0028*/ 	.word	index@($__internal_0_$__cuda_sm10x_tcgen05_guardrail_trap_col_being_dealloced_not_returned_by_alloc)
        /*002c*/ 	.word	0x00000000


	//----- nvinfo : EIATTR_FRAME_SIZE
	.align		4
.L_25:
        /*0030*/ 	.byte	0x04, 0x11
        /*0032*/ 	.short	(.L_27 - .L_26)
	.align		4
.L_26:
        /*0034*/ 	.word	index@(_ZN7cutlass13device_kernelINS_4gemm6kernel13GemmUniversalIN4cute5tupleIJiiiiEEENS1_10collective13CollectiveMmaINS1_35MainloopSm100TmaUmmaWarpSpecializedILi17ELi2ELi4ENS5_IJNS4_1CILi1EEESB_SB_EEEEENS5_IJNSA_ILi128EEENSA_ILi64EEESF_EEENS_12float_e4m3_tENS5_IJlSB_lEEESH_SI_NS4_8TiledMMAINS4_8MMA_AtomIJNS4_10MMA_TraitsINS4_19SM100_MMA_F8F6F4_SSEJSH_SH_fSE_SF_NS4_17integral_constantINS4_4UMMA5MajorELSP_0EEESQ_NSN_INSO_7ScaleInELSR_0EEESS_EEEEEENS4_6LayoutISC_NS5_IJNSA_ILi0EEESW_SW_EEEEENS5_IJNS4_10UnderscoreESZ_SZ_EEEEENS4_13SM90_TMA_LOADENS4_14ComposedLayoutINS4_7SwizzleILi2ELi4ELi3EEENS4_18smem_ptr_flag_bitsILi8EEENSV_INS5_IJNSA_ILi8EEESF_EEENS5_IJSF_SB_EEEEEEEvNS4_8identityES12_S1C_vS1D_EENS_8epilogue10collective18CollectiveEpilogueINS1F_23Sm100TmaWarpSpecializedILi1ELi1ELi64ELb0ELb0EEEJSG_NS5_IJNSV_ISE_SB_EENSV_ISF_SB_EEEEESH_SI_SH_SI_NS1F_6fusion15FusionCallbacksIS1J_NS1N_17LinearCombinationISH_fSH_fLNS_15FloatRoundStyleE2EEESG_S1M_JEEENS4_5SM1004TMEM4LOAD26SM100_TMEM_LOAD_32dp32b64xES12_S1C_NS4_39AutoVectorizingCopyWithAssumedAlignmentILi128EEENS4_14SM90_TMA_STOREES1C_S1Y_S1Y_EEEvvEEEEvNT_6ParamsE)
        /*0038*/ 	.word	0x00000000


	//----- nvinfo : EIATTR_MIN_STACK_SIZE
	.align		4
.L_27:
        /*003c*/ 	.byte	0x04, 0x12
        /*003e*/ 	.short	(.L_29 - .L_28)
	.align		4
.L_28:
        /*0040*/ 	.word	index@(_ZN7cutlass13device_kernelINS_4gemm6kernel13GemmUniversalIN4cute5tupleIJiiiiEEENS1_10collective13CollectiveMmaINS1_35MainloopSm100TmaUmmaWarpSpecializedILi17ELi2ELi4ENS5_IJNS4_1CILi1EEESB_SB_EEEEENS5_IJNSA_ILi128EEENSA_ILi64EEESF_EEENS_12float_e4m3_tENS5_IJlSB_lEEESH_SI_NS4_8TiledMMAINS4_8MMA_AtomIJNS4_10MMA_TraitsINS4_19SM100_MMA_F8F6F4_SSEJSH_SH_fSE_SF_NS4_17integral_constantINS4_4UMMA5MajorELSP_0EEESQ_NSN_INSO_7ScaleInELSR_0EEESS_EEEEEENS4_6LayoutISC_NS5_IJNSA_ILi0EEESW_SW_EEEEENS5_IJNS4_10UnderscoreESZ_SZ_EEEEENS4_13SM90_TMA_LOADENS4_14ComposedLayoutINS4_7SwizzleILi2ELi4ELi3EEENS4_18smem_ptr_flag_bitsILi8EEENSV_INS5_IJNSA_ILi8EEESF_EEENS5_IJSF_SB_EEEEEEEvNS4_8identityES12_S1C_vS1D_EENS_8epilogue10collective18CollectiveEpilogueINS1F_23Sm100TmaWarpSpecializedILi1ELi1ELi64ELb0ELb0EEEJSG_NS5_IJNSV_ISE_SB_EENSV_ISF_SB_EEEEESH_SI_SH_SI_NS1F_6fusion15FusionCallbacksIS1J_NS1N_17LinearCombinationISH_fSH_fLNS_15FloatRoundStyleE2EEESG_S1M_JEEENS4_5SM1004TMEM4LOAD26SM100_TMEM_LOAD_32dp32b64xES12_S1C_NS4_39AutoVectorizingCopyWithAssumedAlignmentILi128EEENS4_14SM90_TMA_STOREES1C_S1Y_S1Y_EEEvvEEEEvNT_6ParamsE)
        /*0044*/ 	.word	0x00000000
.L_29:


//--------------------- .nv.compat                --------------------------
	.section	.nv.compat,"",@"SHT_CUDA_COMPAT_INFO"
	.align	4
        /*0000*/ 	.byte	0x02, 0x09, 0x01, 0x00, 0x02, 0x02, 0x02, 0x00, 0x02, 0x05, 0x05, 0x00, 0x03, 0x07, 0x01, 0x01
        /*0010*/ 	.byte	0x02, 0x03, 0x01, 0x00, 0x02, 0x06, 0x01, 0x00, 0x04, 0x0b, 0x08, 0x00, 0x09, 0x00, 0x00, 0x00
        /*0020*/ 	.byte	0x00, 0x00, 0x00, 0x00


//--------------------- .nv.info._ZN7cutlass13device_kernelINS_4gemm6kernel13GemmUniversalIN4cute5tupleIJiiiiEEENS1_10collective13CollectiveMmaINS1_35MainloopSm100TmaUmmaWarpSpecializedILi17ELi2ELi4ENS5_IJNS4_1CILi1EEESB_SB_EEEEENS5_IJNSA_ILi128EEENSA_ILi64EEESF_EEENS_12float_e4m3_tENS5_IJlSB_lEEESH_SI_NS4_8TiledMMAINS4_8MMA_AtomIJNS4_10MMA_TraitsINS4_19SM100_MMA_F8F6F4_SSEJSH_SH_fSE_SF_NS4_17integral_constantINS4_4UMMA5MajorELSP_0EEESQ_NSN_INSO_7ScaleInELSR_0EEESS_EEEEEENS4_6LayoutISC_NS5_IJNSA_ILi0EEESW_SW_EEEEENS5_IJNS4_10UnderscoreESZ_SZ_EEEEENS4_13SM90_TMA_LOADENS4_14ComposedLayoutINS4_7SwizzleILi2ELi4ELi3EEENS4_18smem_ptr_flag_bitsILi8EEENSV_INS5_IJNSA_ILi8EEESF_EEENS5_IJSF_SB_EEEEEEEvNS4_8identityES12_S1C_vS1D_EENS_8epilogue10collective18CollectiveEpilogueINS1F_23Sm100TmaWarpSpecializedILi1ELi1ELi64ELb0ELb0EEEJSG_NS5_IJNSV_ISE_SB_EENSV_ISF_SB_EEEEESH_SI_SH_SI_NS1F_6fusion15FusionCallbacksIS1J_NS1N_17LinearCombinationISH_fSH_fLNS_15FloatRoundStyleE2EEESG_S1M_JEEENS4_5SM1004TMEM4LOAD26SM100_TMEM_LOAD_32dp32b64xES12_S1C_NS4_39AutoVectorizingCopyWithAssumedAlignmentILi128EEENS4_14SM90_TMA_STOREES1C_S1Y_S1Y_EEEvvEEEEvNT_6ParamsE --------------------------
	.section	.nv.info._ZN7cutlass13device_kernelINS_4gemm6kernel13GemmUniversalIN4cute5tupleIJiiiiEEENS1_10collective13CollectiveMmaINS1_35MainloopSm100TmaUmmaWarpSpecializedILi17ELi2ELi4ENS5_IJNS4_1CILi1EEESB_SB_EEEEENS5_IJNSA_ILi128EEENSA_ILi64EEESF_EEENS_12float_e4m3_tENS5_IJlSB_lEEESH_SI_NS4_8TiledMMAINS4_8MMA_AtomIJNS4_10MMA_TraitsINS4_19SM100_MMA_F8F6F4_SSEJSH_SH_fSE_SF_NS4_17integral_constantINS4_4UMMA5MajorELSP_0EEESQ_NSN_INSO_7ScaleInELSR_0EEESS_EEEEEENS4_6LayoutISC_NS5_IJNSA_ILi0EEESW_SW_EEEEENS5_IJNS4_10UnderscoreESZ_SZ_EEEEENS4_13SM90_TMA_LOADENS4_14ComposedLayoutINS4_7SwizzleILi2ELi4ELi3EEENS4_18smem_ptr_flag_bitsILi8EEENSV_INS5_IJNSA_ILi8EEESF_EEENS5_IJSF_SB_EEEEEEEvNS4_8identityES12_S1C_vS1D_EENS_8epilogue10collective18CollectiveEpilogueINS1F_23Sm100TmaWarpSpecializedILi1ELi1ELi64ELb0ELb0EEEJSG_NS5_IJNSV_ISE_SB_EENSV_ISF_SB_EEEEESH_SI_SH_SI_NS1F_6fusion15FusionCallbacksIS1J_NS1N_17LinearCombinationISH_fSH_fLNS_15FloatRoundStyleE2EEESG_S1M_JEEENS4_5SM1004TMEM4LOAD26SM100_TMEM_LOAD_32dp32b64xES12_S1C_NS4_39AutoVectorizingCopyWithAssumedAlignmentILi128EEENS4_14SM90_TMA_STOREES1C_S1Y_S1Y_EEEvvEEEEvNT_6ParamsE,"",@"SHT_CUDA_INFO"
	.sectionflags	@""
	.align	4


	//----- nvinfo : EIATTR_CUDA_API_VERSION
	.align		4
        /*0000*/ 	.byte	0x04, 0x37
        /*0002*/ 	.short	(.L_31 - .L_30)
.L_30:
        /*0004*/ 	.word	0x00000082


	//----- nvinfo : EIATTR_KPARAM_INFO
	.align		4
.L_31:
        /*0008*/ 	.byte	0x04, 0x17
        /*000a*/ 	.short	(.L_33 - .L_32)
.L_32:
        /*000c*/ 	.word	0x00000000
        /*0010*/ 	.short	0x0000
        /*0012*/ 	.short	0x0000
        /*0014*/ 	.byte	0x00, 0xf0, 0x01, 0x20


	//----- nvinfo : EIATTR_AT_ENTRY_FRAGMENTS
	.align		4
.L_33:
        /*0018*/ 	.byte	0x04, 0x4f
        /*001a*/ 	.short	(.L_35 - .L_34)


	//   ....[0]....
.L_34:
        /*001c*/ 	.word	0x00000006


	//----- nvinfo : EIATTR_RESERVED_SMEM_USED
	.align		4
.L_35:
        /*0020*/ 	.byte	0x01, 0x41
	.zero		2


	//----- nvinfo : EIATTR_SPARSE_MMA_MASK
	.align		4
        /*0024*/ 	.byte	0x03, 0x50
        /*0026*/ 	.short	0x0000


	//----- nvinfo : EIATTR_TCGEN05_1CTA_USED
	.align		4
        /*0028*/ 	.byte	0x01, 0x51
	.zero		2


	//----- nvinfo : EIATTR_MAXREG_COUNT
	.align		4
        /*002c*/ 	.byte	0x03, 0x1b
        /*002e*/ 	.short	0x00ff


	//----- nvinfo : EIATTR_NUM_BARRIERS
	.align		4
        /*0030*/ 	.byte	0x02, 0x4c
        /*0032*/ 	.byte	0x07
	.zero		1


	//----- nvinfo : EIATTR_EXTERNS
	.align		4
        /*0034*/ 	.byte	0x04, 0x0f
        /*0036*/ 	.short	(.L_37 - .L_36)


	//   ....[0]....
	.align		4
.L_36:
        /*0038*/ 	.word	index@(__assertfail)


	//----- nvinfo : EIATTR_MERCURY_ISA_VERSION
	.align		4
.L_37:
        /*003c*/ 	.byte	0x03, 0x5f
        /*003e*/ 	.short	0x0101


	//----- nvinfo : EIATTR_INT_WARP_WIDE_INSTR_OFFSETS
	.align		4
        /*0040*/ 	.byte	0x04, 0x31
        /*0042*/ 	.short	(.L_39 - .L_38)


	//   ....[0]....
.L_38:
        /*0044*/ 	.word	0x00001f50


	//   ....[1]....
        /*0048*/ 	.word	0x00004010


	//   ....[2]....
        /*004c*/ 	.word	0x00004030


	//   ....[3]....
        /*0050*/ 	.word	0x00004060


	//   ....[4]....
        /*0054*/ 	.word	0x00004a70


	//   ....[5]....
        /*0058*/ 	.word	0x00004b60


	//----- nvinfo : EIATTR_COOP_GROUP_MASK_REGIDS
	.align		4
.L_39:
        /*005c*/ 	.byte	0x04, 0x29
        /*005e*/ 	.short	(.L_41 - .L_40)


	//   ....[0]....
.L_40:
        /*0060*/ 	.word	0xffffffff


	//   ....[1]....
        /*0064*/ 	.word	0xffffffff


	//   ....[2]....
        /*0068*/ 	.word	0xffffffff


	//   ....[3]....
        /*006c*/ 	.word	0xffffffff


	//   ....[4]....
        /*0070*/ 	.word	0xffffffff


	//   ....[5]....
        /*0074*/ 	.word	0xffffffff


	//   ....[6]....
        /*0078*/ 	.word	0xffffffff


	//   ....[7]....
        /*007c*/ 	.word	0xffffffff


	//   ....[8]....
        /*0080*/ 	.word	0xffffffff


	//   ....[9]....
        /*0084*/ 	.word	0xffffffff


	//   ....[10]....
        /*0088*/ 	.word	0xffffffff


	//   ....[11]....
        /*008c*/ 	.word	0xffffffff


	//   ....[12]....
        /*0090*/ 	.word	0xffffffff


	//----- nvinfo : EIATTR_COOP_GROUP_INSTR_OFFSETS
	.align		4
.L_41:
        /*0094*/ 	.byte	0x04, 0x28
        /*0096*/ 	.short	(.L_43 - .L_42)


	//   ....[0]....
.L_42:
        /*0098*/ 	.word	0x00000090


	//   ....[1]....
        /*009c*/ 	.word	0x000004d0


	//   ....[2]....
        /*00a0*/ 	.word	0x00000810


	//   ....[3]....
        /*00a4*/ 	.word	0x00000950


	//   ....[4]....
        /*00a8*/ 	.word	0x00000a50


	//   ....[5]....
        /*00ac*/ 	.word	0x00000bc0


	//   ....[6]....
        /*00b0*/ 	.word	0x00000d60


	//   ....[7]....
        /*00b4*/ 	.word	0x00001e30


	//   ....[8]....
        /*00b8*/ 	.word	0x00003360


	//   ....[9]....
        /*00bc*/ 	.word	0x00003570


	//   ....[10]....
        /*00c0*/ 	.word	0x000035a0


	//   ....[11]....
        /*00c4*/ 	.word	0x00003ef0


	//   ....[12]....
        /*00c8*/ 	.word	0x00004120


	//----- nvinfo : EIATTR_VRC_CTA_INIT_COUNT
	.align		4
.L_43:
        /*00cc*/ 	.byte	0x02, 0x4a
        /*00ce*/ 	.byte	0x80
	.zero		1


	//----- nvinfo : EIATTR_SYSCALL_OFFSETS
	.align		4
        /*00d0*/ 	.byte	0x04, 0x46
        /*00d2*/ 	.short	(.L_45 - .L_44)


	//   ....[0]....
.L_44:
        /*00d4*/ 	.word	0x00005550


	//   ....[1]....
        /*00d8*/ 	.word	0x00005690


	//   ....[2]....
        /*00dc*/ 	.word	0x00005e30


	//----- nvinfo : EIATTR_MBARRIER_INSTR_OFFSETS
	.align		4
.L_45:
        /*00e0*/ 	.byte	0x04, 0x39
        /*00e2*/ 	.short	(.L_47 - .L_46)


	//   ....[0]....
.L_46:
        /*00e4*/ 	.word	0x000005d0
        /*00e8*/ 	.word	0x000000ff
        /*00ec*/ 	.word	0x00000000
        /*00f0*/ 	.short	0x0100
        /*00f2*/ 	.byte	0x05
	.zero		1


	//   ....[1]....
        /*00f4*/ 	.word	0x000005e0
        /*00f8*/ 	.word	0x000000ff
        /*00fc*/ 	.word	0x00000088
        /*0100*/ 	.short	0x0100
        /*0102*/ 	.byte	0x05
	.zero		1


	//   ....[2]....
        /*0104*/ 	.word	0x000005f0
        /*0108*/ 	.word	0x000000ff
        /*010c*/ 	.word	0x00000008
        /*0110*/ 	.short	0x0100
        /*0112*/ 	.byte	0x05
	.zero		1


	//   ....[3]....
        /*0114*/ 	.word	0x00000600
        /*0118*/ 	.word	0x000000ff
        /*011c*/ 	.word	0x00000090
        /*0120*/ 	.short	0x0100
        /*0122*/ 	.byte	0x05
	.zero		1


	//   ....[4]....
        /*0124*/ 	.word	0x00000610
        /*0128*/ 	.word	0x000000ff
        /*012c*/ 	.word	0x00000010
        /*0130*/ 	.short	0x0100
        /*0132*/ 	.byte	0x05
	.zero		1


	//   ....[5]....
        /*0134*/ 	.word	0x00000620
        /*0138*/ 	.word	0x000000ff
        /*013c*/ 	.word	0x00000098
        /*0140*/ 	.short	0x0100
        /*0142*/ 	.byte	0x05
	.zero		1


	//   ....[6]....
        /*0144*/ 	.word	0x00000630
        /*0148*/ 	.word	0x000000ff
        /*014c*/ 	.word	0x00000018
        /*0150*/ 	.short	0x0100
        /*0152*/ 	.byte	0x05
	.zero		1


	//   ....[7]....
        /*0154*/ 	.word	0x00000640
        /*0158*/ 	.word	0x000000ff
        /*015c*/ 	.word	0x000000a0
        /*0160*/ 	.short	0x0100
        /*0162*/ 	.byte	0x05
	.zero		1


	//   ....[8]....
        /*0164*/ 	.word	0x00000650
        /*0168*/ 	.word	0x000000ff
        /*016c*/ 	.word	0x00000020
        /*0170*/ 	.short	0x0100
        /*0172*/ 	.byte	0x05
	.zero		1


	//   ....[9]....
        /*0174*/ 	.word	0x00000660
        /*0178*/ 	.word	0x000000ff
        /*017c*/ 	.word	0x000000a8
        /*0180*/ 	.short	0x0100
        /*0182*/ 	.byte	0x05
	.zero		1


	//   ....[10]....
        /*0184*/ 	.word	0x00000670
        /*0188*/ 	.word	0x000000ff
        /*018c*/ 	.word	0x00000028
        /*0190*/ 	.short	0x0100
        /*0192*/ 	.byte	0x05
	.zero		1


	//   ....[11]....
        /*0194*/ 	.word	0x00000680
        /*0198*/ 	.word	0x000000ff
        /*019c*/ 	.word	0x000000b0
        /*01a0*/ 	.short	0x0100
        /*01a2*/ 	.byte	0x05
	.zero		1


	//   ....[12]....
        /*01a4*/ 	.word	0x00000690
        /*01a8*/ 	.word	0x000000ff
        /*01ac*/ 	.word	0x00000030
        /*01b0*/ 	.short	0x0100
        /*01b2*/ 	.byte	0x05
	.zero		1


	//   ....[13]....
        /*01b4*/ 	.word	0x000006a0
        /*01b8*/ 	.word	0x000000ff
        /*01bc*/ 	.word	0x000000b8
        /*01c0*/ 	.short	0x0100
        /*01c2*/ 	.byte	0x05
	.zero		1


	//   ....[14]....
        /*01c4*/ 	.word	0x000006b0
        /*01c8*/ 	.word	0x000000ff
        /*01cc*/ 	.word	0x00000038
        /*01d0*/ 	.short	0x0100
        /*01d2*/ 	.byte	0x05
	.zero		1


	//   ....[15]....
        /*01d4*/ 	.word	0x000006c0
        /*01d8*/ 	.word	0x000000ff
        /*01dc*/ 	.word	0x000000c0
        /*01e0*/ 	.short	0x0100
        /*01e2*/ 	.byte	0x05
	.zero		1


	//   ....[16]....
        /*01e4*/ 	.word	0x000006d0
        /*01e8*/ 	.word	0x000000ff
        /*01ec*/ 	.word	0x00000040
        /*01f0*/ 	.short	0x0100
        /*01f2*/ 	.byte	0x05
	.zero		1


	//   ....[17]....
        /*01f4*/ 	.word	0x000006e0
        /*01f8*/ 	.word	0x000000ff
        /*01fc*/ 	.word	0x000000c8
        /*0200*/ 	.short	0x0100
        /*0202*/ 	.byte	0x05
	.zero		1


	//   ....[18]....
        /*0204*/ 	.word	0x000006f0
        /*0208*/ 	.word	0x000000ff
        /*020c*/ 	.word	0x00000048
        /*0210*/ 	.short	0x0100
        /*0212*/ 	.byte	0x05
	.zero		1


	//   ....[19]....
        /*0214*/ 	.word	0x00000700
        /*0218*/ 	.word	0x000000ff
        /*021c*/ 	.word	0x000000d0
        /*0220*/ 	.short	0x0100
        /*0222*/ 	.byte	0x05
	.zero		1


	//   ....[20]....
        /*0224*/ 	.word	0x00000710
        /*0228*/ 	.word	0x000000ff
        /*022c*/ 	.word	0x00000050
        /*0230*/ 	.short	0x0100
        /*0232*/ 	.byte	0x05
	.zero		1


	//   ....[21]....
        /*0234*/ 	.word	0x00000720
        /*0238*/ 	.word	0x000000ff
        /*023c*/ 	.word	0x000000d8
        /*0240*/ 	.short	0x0100
        /*0242*/ 	.byte	0x05
	.zero		1


	//   ....[22]....
        /*0244*/ 	.word	0x00000730
        /*0248*/ 	.word	0x000000ff
        /*024c*/ 	.word	0x00000058
        /*0250*/ 	.short	0x0100
        /*0252*/ 	.byte	0x05
	.zero		1


	//   ....[23]....
        /*0254*/ 	.word	0x00000740
        /*0258*/ 	.word	0x000000ff
        /*025c*/ 	.word	0x000000e0
        /*0260*/ 	.short	0x0100
        /*0262*/ 	.byte	0x05
	.zero		1


	//   ....[24]....
        /*0264*/ 	.word	0x00000750
        /*0268*/ 	.word	0x000000ff
        /*026c*/ 	.word	0x00000060
        /*0270*/ 	.short	0x0100
        /*0272*/ 	.byte	0x05
	.zero		1


	//   ....[25]....
        /*0274*/ 	.word	0x00000760
        /*0278*/ 	.word	0x000000ff
        /*027c*/ 	.word	0x000000e8
        /*0280*/ 	.short	0x0100
        /*0282*/ 	.byte	0x05
	.zero		1


	//   ....[26]....
        /*0284*/ 	.word	0x00000770
        /*0288*/ 	.word	0x000000ff
        /*028c*/ 	.word	0x00000068
        /*0290*/ 	.short	0x0100
        /*0292*/ 	.byte	0x05
	.zero		1


	//   ....[27]....
        /*0294*/ 	.word	0x00000780
        /*0298*/ 	.word	0x000000ff
        /*029c*/ 	.word	0x000000f0
        /*02a0*/ 	.short	0x0100
        /*02a2*/ 	.byte	0x05
	.zero		1


	//   ....[28]....
        /*02a4*/ 	.word	0x00000790
        /*02a8*/ 	.word	0x000000ff
        /*02ac*/ 	.word	0x00000070
        /*02b0*/ 	.short	0x0100
        /*02b2*/ 	.byte	0x05
	.zero		1


	//   ....[29]....
        /*02b4*/ 	.word	0x000007a0
        /*02b8*/ 	.word	0x000000ff
        /*02bc*/ 	.word	0x000000f8
        /*02c0*/ 	.short	0x0100
        /*02c2*/ 	.byte	0x05
	.zero		1


	//   ....[30]....
        /*02c4*/ 	.word	0x000007b0
        /*02c8*/ 	.word	0x000000ff
        /*02cc*/ 	.word	0x00000078
        /*02d0*/ 	.short	0x0100
        /*02d2*/ 	.byte	0x05
	.zero		1


	//   ....[31]....
        /*02d4*/ 	.word	0x000007c0
        /*02d8*/ 	.word	0x000000ff
        /*02dc*/ 	.word	0x00000100
        /*02e0*/ 	.short	0x0100
        /*02e2*/ 	.byte	0x05
	.zero		1


	//   ....[32]....
        /*02e4*/ 	.word	0x000007d0
        /*02e8*/ 	.word	0x000000ff
        /*02ec*/ 	.word	0x00000080
        /*02f0*/ 	.short	0x0100
        /*02f2*/ 	.byte	0x05
	.zero		1


	//   ....[33]....
        /*02f4*/ 	.word	0x000007e0
        /*02f8*/ 	.word	0x000000ff
        /*02fc*/ 	.word	0x00000108
        /*0300*/ 	.short	0x0100
        /*0302*/ 	.byte	0x05
	.zero		1


	//   ....[34]....
        /*0304*/ 	.word	0x00000920
        /*0308*/ 	.word	0x000000ff
        /*030c*/ 	.word	0x00000110
        /*0310*/ 	.short	0x0100
        /*0312*/ 	.byte	0x06
	.zero		1


	//   ....[35]....
        /*0314*/ 	.word	0x00000930
        /*0318*/ 	.word	0x000000ff
        /*031c*/ 	.word	0x00000118
        /*0320*/ 	.short	0x0100
        /*0322*/ 	.byte	0x06
	.zero		1


	//   ....[36]....
        /*0324*/ 	.word	0x00000a20
        /*0328*/ 	.word	0x000000ff
        /*032c*/ 	.word	0x00000120
        /*0330*/ 	.short	0x0100
        /*0332*/ 	.byte	0x05
	.zero		1


	//   ....[37]....
        /*0334*/ 	.word	0x00000a30
        /*0338*/ 	.word	0x000000ff
        /*033c*/ 	.word	0x00000128
        /*0340*/ 	.short	0x0100
        /*0342*/ 	.byte	0x05
	.zero		1


	//   ....[38]....
        /*0344*/ 	.word	0x00000b70
        /*0348*/ 	.word	0x000000ff
        /*034c*/ 	.word	0x00000130
        /*0350*/ 	.short	0x0100
        /*0352*/ 	.byte	0x05
	.zero		1


	//   ....[39]....
        /*0354*/ 	.word	0x00000b80
        /*0358*/ 	.word	0x000000ff
        /*035c*/ 	.word	0x00000140
        /*0360*/ 	.short	0x0100
        /*0362*/ 	.byte	0x05
	.zero		1


	//   ....[40]....
        /*0364*/ 	.word	0x00000b90
        /*0368*/ 	.word	0x000000ff
        /*036c*/ 	.word	0x00000138
        /*0370*/ 	.short	0x0100
        /*0372*/ 	.byte	0x05
	.zero		1


	//   ....[41]....
        /*0374*/ 	.word	0x00000ba0
        /*0378*/ 	.word	0x000000ff
        /*037c*/ 	.word	0x00000148
        /*0380*/ 	.short	0x0100
        /*0382*/ 	.byte	0x05
	.zero		1


	//   ....[42]....
        /*0384*/ 	.word	0x00000cd0
        /*0388*/ 	.word	0x000000ff
        /*038c*/ 	.word	0x00000150
        /*0390*/ 	.short	0x0100
        /*0392*/ 	.byte	0x06
	.zero		1


	//   ....[43]....
        /*0394*/ 	.word	0x00000ce0
        /*0398*/ 	.word	0x000000ff
        /*039c*/ 	.word	0x00000170
        /*03a0*/ 	.short	0x0100
        /*03a2*/ 	.byte	0x06
	.zero		1


	//   ....[44]....
        /*03a4*/ 	.word	0x00000cf0
        /*03a8*/ 	.word	0x000000ff
        /*03ac*/ 	.word	0x00000158
        /*03b0*/ 	.short	0x0100
        /*03b2*/ 	.byte	0x06
	.zero		1


	//   ....[45]....
        /*03b4*/ 	.word	0x00000d00
        /*03b8*/ 	.word	0x000000ff
        /*03bc*/ 	.word	0x00000178
        /*03c0*/ 	.short	0x0100
        /*03c2*/ 	.byte	0x06
	.zero		1


	//   ....[46]....
        /*03c4*/ 	.word	0x00000d10
        /*03c8*/ 	.word	0x000000ff
        /*03cc*/ 	.word	0x00000160
        /*03d0*/ 	.short	0x0100
        /*03d2*/ 	.byte	0x06
	.zero		1


	//   ....[47]....
        /*03d4*/ 	.word	0x00000d20
        /*03d8*/ 	.word	0x000000ff
        /*03dc*/ 	.word	0x00000180
        /*03e0*/ 	.short	0x0100
        /*03e2*/ 	.byte	0x06
	.zero		1


	//   ....[48]....
        /*03e4*/ 	.word	0x00000d30
        /*03e8*/ 	.word	0x000000ff
        /*03ec*/ 	.word	0x00000168
        /*03f0*/ 	.short	0x0100
        /*03f2*/ 	.byte	0x06
	.zero		1


	//   ....[49]....
        /*03f4*/ 	.word	0x00000d40
        /*03f8*/ 	.word	0x000000ff
        /*03fc*/ 	.word	0x00000188
        /*0400*/ 	.short	0x0100
        /*0402*/ 	.byte	0x06
	.zero		1


	//   ....[50]....
        /*0404*/ 	.word	0x00000e30
        /*0408*/ 	.word	0x000000ff
        /*040c*/ 	.word	0x00000190
        /*0410*/ 	.short	0x0100
        /*0412*/ 	.byte	0x05
	.zero		1


	//   ....[51]....
        /*0414*/ 	.word	0x00000e40
        /*0418*/ 	.word	0x000000ff
        /*041c*/ 	.word	0x000001a0
        /*0420*/ 	.short	0x0100
        /*0422*/ 	.byte	0x05
	.zero		1


	//   ....[52]....
        /*0424*/ 	.word	0x00000e50
        /*0428*/ 	.word	0x000000ff
        /*042c*/ 	.word	0x00000198
        /*0430*/ 	.short	0x0100
        /*0432*/ 	.byte	0x05
	.zero		1


	//   ....[53]....
        /*0434*/ 	.word	0x00000e60
        /*0438*/ 	.word	0x000000ff
        /*043c*/ 	.word	0x000001a8
        /*0440*/ 	.short	0x0100
        /*0442*/ 	.byte	0x05
	.zero		1


	//   ....[54]....
        /*0444*/ 	.word	0x00001730
        /*0448*/ 	.word	0x00000003
        /*044c*/ 	.word	0x000001a0
        /*0450*/ 	.short	0x010a
        /*0452*/ 	.byte	0xff
	.zero		1


	//   ....[55]....
        /*0454*/ 	.word	0x00001760
        /*0458*/ 	.word	0x00000003
        /*045c*/ 	.word	0x00000190
        /*0460*/ 	.short	0x0101
        /*0462*/ 	.byte	0xff
	.zero		1


	//   ....[56]....
        /*0464*/ 	.word	0x00001830
        /*0468*/ 	.word	0x000000ff
        /*046c*/ 	.word	0x00000088
        /*0470*/ 	.short	0x010a
        /*0472*/ 	.byte	0x08
	.zero		1


	//   ....[57]....
        /*0474*/ 	.word	0x000018d0
        /*0478*/ 	.word	0x000000ff
        /*047c*/ 	.word	0x00000088
        /*0480*/ 	.short	0x010a
        /*0482*/ 	.byte	0x21
	.zero		1


	//   ....[58]....
        /*0484*/ 	.word	0x00001a20
        /*0488*/ 	.word	0x000000ff
        /*048c*/ 	.word	0x00000088
        /*0490*/ 	.short	0x010a
        /*0492*/ 	.byte	0x08
	.zero		1


	//   ....[59]....
        /*0494*/ 	.word	0x00001b30
        /*0498*/ 	.word	0x000000ff
        /*049c*/ 	.word	0x00000128
        /*04a0*/ 	.short	0x0101
        /*04a2*/ 	.byte	0x04
	.zero		1


	//   ....[60]....
        /*04a4*/ 	.word	0x00001b50
        /*04a8*/ 	.word	0x000000ff
        /*04ac*/ 	.word	0x00000088
        /*04b0*/ 	.short	0x010a
        /*04b2*/ 	.byte	0x08
	.zero		1


	//   ....[61]....
        /*04b4*/ 	.word	0x00001bd0
        /*04b8*/ 	.word	0x000000ff
        /*04bc*/ 	.word	0x00000088
        /*04c0*/ 	.short	0x010a
        /*04c2*/ 	.byte	0x11
	.zero		1


	//   ....[62]....
        /*04c4*/ 	.word	0x00001d20
        /*04c8*/ 	.word	0x000000ff
        /*04cc*/ 	.word	0x00000088
        /*04d0*/ 	.short	0x010a
        /*04d2*/ 	.byte	0x08
	.zero		1


	//   ....[63]....
        /*04d4*/ 	.word	0x00001e60
        /*04d8*/ 	.word	0x00000002
        /*04dc*/ 	.word	0x00000130
        /*04e0*/ 	.short	0x010a
        /*04e2*/ 	.byte	0xff
	.zero		1


	//   ....[64]....
        /*04e4*/ 	.word	0x00001f20
        /*04e8*/ 	.word	0x00000002
        /*04ec*/ 	.word	0x00000000
        /*04f0*/ 	.short	0x0101
        /*04f2*/ 	.byte	0xff
	.zero		1


	//   ....[65]....
        /*04f4*/ 	.word	0x00002480
        /*04f8*/ 	.word	0x000000ff
        /*04fc*/ 	.word	0x00000000
        /*0500*/ 	.short	0x010a
        /*0502*/ 	.byte	0x05
	.zero		1


	//   ....[66]....
        /*0504*/ 	.word	0x00002510
        /*0508*/ 	.word	0x000000ff
        /*050c*/ 	.word	0x00000000
        /*0510*/ 	.short	0x010a
        /*0512*/ 	.byte	0x05
	.zero		1


	//   ....[67]....
        /*0514*/ 	.word	0x000025a0
        /*0518*/ 	.word	0x000000ff
        /*051c*/ 	.word	0x00000000
        /*0520*/ 	.short	0x010a
        /*0522*/ 	.byte	0x05
	.zero		1


	//   ....[68]....
        /*0524*/ 	.word	0x00002630
        /*0528*/ 	.word	0x000000ff
        /*052c*/ 	.word	0x00000000
        /*0530*/ 	.short	0x010a
        /*0532*/ 	.byte	0x05
	.zero		1


	//   ....[69]....
        /*0534*/ 	.word	0x000026c0
        /*0538*/ 	.word	0x000000ff
        /*053c*/ 	.word	0x00000000
        /*0540*/ 	.short	0x010a
        /*0542*/ 	.byte	0x05
	.zero		1


	//   ....[70]....
        /*0544*/ 	.word	0x00002750
        /*0548*/ 	.word	0x000000ff
        /*054c*/ 	.word	0x00000000
        /*0550*/ 	.short	0x010a
        /*0552*/ 	.byte	0x05
	.zero		1


	//   ....[71]....
        /*0554*/ 	.word	0x000027e0
        /*0558*/ 	.word	0x000000ff
        /*055c*/ 	.word	0x00000000
        /*0560*/ 	.short	0x010a
        /*0562*/ 	.byte	0x05
	.zero		1


	//   ....[72]....
        /*0564*/ 	.word	0x00002870
        /*0568*/ 	.word	0x000000ff
        /*056c*/ 	.word	0x00000000
        /*0570*/ 	.short	0x010a
        /*0572*/ 	.byte	0x05
	.zero		1


	//   ....[73]....
        /*0574*/ 	.word	0x00002900
        /*0578*/ 	.word	0x000000ff
        /*057c*/ 	.word	0x00000000
        /*0580*/ 	.short	0x010a
        /*0582*/ 	.byte	0x05
	.zero		1


	//   ....[74]....
        /*0584*/ 	.word	0x00002990
        /*0588*/ 	.word	0x000000ff
        /*058c*/ 	.word	0x00000000
        /*0590*/ 	.short	0x010a
        /*0592*/ 	.byte	0x05
	.zero		1


	//   ....[75]....
        /*0594*/ 	.word	0x00002a20
        /*0598*/ 	.word	0x000000ff
        /*059c*/ 	.word	0x00000000
        /*05a0*/ 	.short	0x010a
        /*05a2*/ 	.byte	0x05
	.zero		1


	//   ....[76]....
        /*05a4*/ 	.word	0x00002ab0
        /*05a8*/ 	.word	0x000000ff
        /*05ac*/ 	.word	0x00000000
        /*05b0*/ 	.short	0x010a
        /*05b2*/ 	.byte	0x05
	.zero		1


	//   ....[77]....
        /*05b4*/ 	.word	0x00002b40
        /*05b8*/ 	.word	0x000000ff
        /*05bc*/ 	.word	0x00000000
        /*05c0*/ 	.short	0x010a
        /*05c2*/ 	.byte	0x05
	.zero		1


	//   ....[78]....
        /*05c4*/ 	.word	0x00002bd0
        /*05c8*/ 	.word	0x000000ff
        /*05cc*/ 	.word	0x00000000
        /*05d0*/ 	.short	0x010a
        /*05d2*/ 	.byte	0x05
	.zero		1


	//   ....[79]....
        /*05d4*/ 	.word	0x00002c60
        /*05d8*/ 	.word	0x000000ff
        /*05dc*/ 	.word	0x00000000
        /*05e0*/ 	.short	0x010a
        /*05e2*/ 	.byte	0x05
	.zero		1


	//   ....[80]....
        /*05e4*/ 	.word	0x00002cf0
        /*05e8*/ 	.word	0x000000ff
        /*05ec*/ 	.word	0x00000000
        /*05f0*/ 	.short	0x010a
        /*05f2*/ 	.byte	0x05
	.zero		1


	//   ....[81]....
        /*05f4*/ 	.word	0x00002d90
        /*05f8*/ 	.word	0x00000000
        /*05fc*/ 	.word	0x00000000
        /*0600*/ 	.short	0x010a
        /*0602*/ 	.byte	0xff
	.zero		1


	//   ....[82]....
        /*0604*/ 	.word	0x00002eb0
        /*0608*/ 	.word	0x00000000
        /*060c*/ 	.word	0x00000190
        /*0610*/ 	.short	0x010a
        /*0612*/ 	.byte	0xff
	.zero		1


	//   ....[83]....
        /*0614*/ 	.word	0x00002f10
        /*0618*/ 	.word	0x00000004
        /*061c*/ 	.word	0x00000000
        /*0620*/ 	.short	0x0101
        /*0622*/ 	.byte	0xff
	.zero		1


	//   ....[84]....
        /*0624*/ 	.word	0x00002f30
        /*0628*/ 	.word	0x000000ff
        /*062c*/ 	.word	0x00000140
        /*0630*/ 	.short	0x010a
        /*0632*/ 	.byte	0x05
	.zero		1


	//   ....[85]....
        /*0634*/ 	.word	0x00003050
        /*0638*/ 	.word	0x00000000
        /*063c*/ 	.word	0x00000130
        /*0640*/ 	.short	0x010a
        /*0642*/ 	.byte	0xff
	.zero		1


	//   ....[86]....
        /*0644*/ 	.word	0x00003160
        /*0648*/ 	.word	0x00000000
        /*064c*/ 	.word	0x00000000
        /*0650*/ 	.short	0x0101
        /*0652*/ 	.byte	0xff
	.zero		1


	//   ....[87]....
        /*0654*/ 	.word	0x000031f0
        /*0658*/ 	.word	0x000000ff
        /*065c*/ 	.word	0x00000140
        /*0660*/ 	.short	0x0106
        /*0662*/ 	.byte	0x05
	.zero		1


	//   ....[88]....
        /*0664*/ 	.word	0x00003210
        /*0668*/ 	.word	0x000000ff
        /*066c*/ 	.word	0x00000140
        /*0670*/ 	.short	0x010a
        /*0672*/ 	.byte	0x05
	.zero		1


	//   ....[89]....
        /*0674*/ 	.word	0x000032a0
        /*0678*/ 	.word	0x000000ff
        /*067c*/ 	.word	0x00000140
        /*0680*/ 	.short	0x0106
        /*0682*/ 	.byte	0x04
	.zero		1


	//   ....[90]....
        /*0684*/ 	.word	0x000032e0
        /*0688*/ 	.word	0x00000000
        /*068c*/ 	.word	0x00000140
        /*0690*/ 	.short	0x010a
        /*0692*/ 	.byte	0xff
	.zero		1


	//   ....[91]....
        /*0694*/ 	.word	0x000037e0
        /*0698*/ 	.word	0x00000000
        /*069c*/ 	.word	0x00000130
        /*06a0*/ 	.short	0x010a
        /*06a2*/ 	.byte	0xff
	.zero		1


	//   ....[92]....
        /*06a4*/ 	.word	0x000038f0
        /*06a8*/ 	.word	0x00000003
        /*06ac*/ 	.word	0x00000000
        /*06b0*/ 	.short	0x0101
        /*06b2*/ 	.byte	0xff
	.zero		1


	//   ....[93]....
        /*06b4*/ 	.word	0x00003900
        /*06b8*/ 	.word	0x000000ff
        /*06bc*/ 	.word	0x00000000
        /*06c0*/ 	.short	0x010a
        /*06c2*/ 	.byte	0x04
	.zero		1


	//   ....[94]....
        /*06c4*/ 	.word	0x00003920
        /*06c8*/ 	.word	0x000000ff
        /*06cc*/ 	.word	0x00000170
        /*06d0*/ 	.short	0x010a
        /*06d2*/ 	.byte	0x08
	.zero		1


	//   ....[95]....
        /*06d4*/ 	.word	0x000039f0
        /*06d8*/ 	.word	0x000000ff
        /*06dc*/ 	.word	0x00000000
        /*06e0*/ 	.short	0x010a
        /*06e2*/ 	.byte	0x07
	.zero		1


	//   ....[96]....
        /*06e4*/ 	.word	0x00003b30
        /*06e8*/ 	.word	0x000000ff
        /*06ec*/ 	.word	0x00000000
        /*06f0*/ 	.short	0x010a
        /*06f2*/ 	.byte	0x04
	.zero		1


	//   ....[97]....
        /*06f4*/ 	.word	0x00003d20
        /*06f8*/ 	.word	0x000000ff
        /*06fc*/ 	.word	0x00000000
        /*0700*/ 	.short	0x010a
        /*0702*/ 	.byte	0x05
	.zero		1


	//   ....[98]....
        /*0704*/ 	.word	0x00003db0
        /*0708*/ 	.word	0x000000ff
        /*070c*/ 	.word	0x00000000
        /*0710*/ 	.short	0x010a
        /*0712*/ 	.byte	0x05
	.zero		1


	//   ....[99]....
        /*0714*/ 	.word	0x00003e40
        /*0718*/ 	.word	0x000000ff
        /*071c*/ 	.word	0x00000000
        /*0720*/ 	.short	0x010a
        /*0722*/ 	.byte	0x05
	.zero		1


	//   ....[100]....
        /*0724*/ 	.word	0x00003ed0
        /*0728*/ 	.word	0x000000ff
        /*072c*/ 	.word	0x00000000
        /*0730*/ 	.short	0x010a
        /*0732*/ 	.byte	0x07
	.zero		1


	//   ....[101]....
        /*0734*/ 	.word	0x00004310
        /*0738*/ 	.word	0x00000000
        /*073c*/ 	.word	0x00000130
        /*0740*/ 	.short	0x010a
        /*0742*/ 	.byte	0xff
	.zero		1


	//   ....[102]....
        /*0744*/ 	.word	0x00004400
        /*0748*/ 	.word	0x00000000
        /*074c*/ 	.word	0x00000000
        /*0750*/ 	.short	0x0101
        /*0752*/ 	.byte	0xff
	.zero		1


	//   ....[103]....
        /*0754*/ 	.word	0x00004720
        /*0758*/ 	.word	0x000000ff
        /*075c*/ 	.word	0x00000128
        /*0760*/ 	.short	0x010a
        /*0762*/ 	.byte	0x06
	.zero		1


	//   ....[104]....
        /*0764*/ 	.word	0x000048a0
        /*0768*/ 	.word	0x000000ff
        /*076c*/ 	.word	0x00000118
        /*0770*/ 	.short	0x010a
        /*0772*/ 	.byte	0x06
	.zero		1


	//   ....[105]....
        /*0774*/ 	.word	0x00004bd0
        /*0778*/ 	.word	0x000000ff
        /*077c*/ 	.word	0x00000110
        /*0780*/ 	.short	0x010b
        /*0782*/ 	.byte	0x06
	.zero		1


	//   ....[106]....
        /*0784*/ 	.word	0x00004bf0
        /*0788*/ 	.word	0x000000ff
        /*078c*/ 	.word	0x00000000
        /*0790*/ 	.short	0x0101
        /*0792*/ 	.byte	0x25
	.zero		1


	//   ....[107]....
        /*0794*/ 	.word	0x00004c30
        /*0798*/ 	.word	0x00000000
        /*079c*/ 	.word	0x00000118
        /*07a0*/ 	.short	0x010a
        /*07a2*/ 	.byte	0xff
	.zero		1


	//   ....[108]....
        /*07a4*/ 	.word	0x00004f60
        /*07a8*/ 	.word	0x00000000
        /*07ac*/ 	.word	0x00000130
        /*07b0*/ 	.short	0x010a
        /*07b2*/ 	.byte	0xff
	.zero		1


	//   ....[109]....
        /*07b4*/ 	.word	0x00005070
        /*07b8*/ 	.word	0x00000000
        /*07bc*/ 	.word	0x00000000
        /*07c0*/ 	.short	0x0101
        /*07c2*/ 	.byte	0xff
	.zero		1


	//   ....[110]....
        /*07c4*/ 	.word	0x00005a10
        /*07c8*/ 	.word	0x000000ff
        /*07cc*/ 	.word	0x00000110
        /*07d0*/ 	.short	0x010a
        /*07d2*/ 	.byte	0x2b
	.zero		1


	//   ....[111]....
        /*07d4*/ 	.word	0x00005a20
        /*07d8*/ 	.word	0x0000009c
        /*07dc*/ 	.word	0x00000150
        /*07e0*/ 	.short	0x010a
        /*07e2*/ 	.byte	0xff
	.zero		1


	//   ....[112]....
        /*07e4*/ 	.word	0x00005bb0
        /*07e8*/ 	.word	0x000000ff
        /*07ec*/ 	.word	0x00000110
        /*07f0*/ 	.short	0x010a
        /*07f2*/ 	.byte	0x2b
	.zero		1


	//   ....[113]....
        /*07f4*/ 	.word	0x00005cb0
        /*07f8*/ 	.word	0x000000ff
        /*07fc*/ 	.word	0x00000000
        /*0800*/ 	.short	0x0101
        /*0802*/ 	.byte	0x04
	.zero		1


	//   ....[114]....
        /*0804*/ 	.word	0x00005d10
        /*0808*/ 	.word	0x0000009c
        /*080c*/ 	.word	0x00000150
        /*0810*/ 	.short	0x010a
        /*0812*/ 	.byte	0xff
	.zero		1


	//   ....[115]....
        /*0814*/ 	.word	0x000060d0
        /*0818*/ 	.word	0x000000ff
        /*081c*/ 	.word	0x00000000
        /*0820*/ 	.short	0x0101
        /*0822*/ 	.byte	0x05
	.zero		1


	//   ....[116]....
        /*0824*/ 	.word	0x00007180
        /*0828*/ 	.word	0x00000003
        /*082c*/ 	.word	0x000001a0
        /*0830*/ 	.short	0x010a
        /*0832*/ 	.byte	0xff
	.zero		1


	//   ....[117]....
        /*0834*/ 	.word	0x000071e0
        /*0838*/ 	.word	0x00000002
        /*083c*/ 	.word	0x00000088
        /*0840*/ 	.short	0x010a
        /*0842*/ 	.byte	0xff
	.zero		1


	//   ....[118]....
        /*0844*/ 	.word	0x00007240
        /*0848*/ 	.word	0x00000002
        /*084c*/ 	.word	0x00000088
        /*0850*/ 	.short	0x010a
        /*0852*/ 	.byte	0xff
	.zero		1


	//   ....[119]....
        /*0854*/ 	.word	0x00007290
        /*0858*/ 	.word	0x00000002
        /*085c*/ 	.word	0x00000130
        /*0860*/ 	.short	0x010a
        /*0862*/ 	.byte	0xff
	.zero		1


	//   ....[120]....
        /*0864*/ 	.word	0x000072f0
        /*0868*/ 	.word	0x00000000
        /*086c*/ 	.word	0x00000000
        /*0870*/ 	.short	0x010a
        /*0872*/ 	.byte	0xff
	.zero		1


	//   ....[121]....
        /*0874*/ 	.word	0x00007350
        /*0878*/ 	.word	0x00000000
        /*087c*/ 	.word	0x00000000
        /*0880*/ 	.short	0x010a
        /*0882*/ 	.byte	0xff
	.zero		1


	//   ....[122]....
        /*0884*/ 	.word	0x000073b0
        /*0888*/ 	.word	0x00000000
        /*088c*/ 	.word	0x00000000
        /*0890*/ 	.short	0x010a
        /*0892*/ 	.byte	0xff
	.zero		1


	//   ....[123]....
        /*0894*/ 	.word	0x00007410
        /*0898*/ 	.word	0x00000000
        /*089c*/ 	.word	0x00000000
        /*08a0*/ 	.short	0x010a
        /*08a2*/ 	.byte	0xff
	.zero		1


	//   ....[124]....
        /*08a4*/ 	.word	0x00007470
        /*08a8*/ 	.word	0x00000000
        /*08ac*/ 	.word	0x00000000
        /*08b0*/ 	.short	0x010a
        /*08b2*/ 	.byte	0xff
	.zero		1


	//   ....[125]....
        /*08b4*/ 	.word	0x000074d0
        /*08b8*/ 	.word	0x00000000
        /*08bc*/ 	.word	0x00000000
        /*08c0*/ 	.short	0x010a
        /*08c2*/ 	.byte	0xff
	.zero		1


	//   ....[126]....
        /*08c4*/ 	.word	0x00007530
        /*08c8*/ 	.word	0x00000000
        /*08cc*/ 	.word	0x00000000
        /*08d0*/ 	.short	0x010a
        /*08d2*/ 	.byte	0xff
	.zero		1


	//   ....[127]....
        /*08d4*/ 	.word	0x00007590
        /*08d8*/ 	.word	0x00000000
        /*08dc*/ 	.word	0x00000000
        /*08e0*/ 	.short	0x010a
        /*08e2*/ 	.byte	0xff
	.zero		1


	//   ....[128]....
        /*08e4*/ 	.word	0x000075f0
        /*08e8*/ 	.word	0x00000000
        /*08ec*/ 	.word	0x00000000
        /*08f0*/ 	.short	0x010a
        /*08f2*/ 	.byte	0xff
	.zero		1


	//   ....[129]....
        /*08f4*/ 	.word	0x00007650
        /*08f8*/ 	.word	0x00000000
        /*08fc*/ 	.word	0x00000000
        /*0900*/ 	.short	0x010a
        /*0902*/ 	.byte	0xff
	.zero		1


	//   ....[130]....
        /*0904*/ 	.word	0x000076b0
        /*0908*/ 	.word	0x00000000
        /*090c*/ 	.word	0x00000000
        /*0910*/ 	.short	0x010a
        /*0912*/ 	.byte	0xff
	.zero		1


	//   ....[131]....
        /*0914*/ 	.word	0x00007710
        /*0918*/ 	.word	0x00000000
        /*091c*/ 	.word	0x00000000
        /*0920*/ 	.short	0x010a
        /*0922*/ 	.byte	0xff
	.zero		1


	//   ....[132]....
        /*0924*/ 	.word	0x00007770
        /*0928*/ 	.word	0x00000000
        /*092c*/ 	.word	0x00000000
        /*0930*/ 	.short	0x010a
        /*0932*/ 	.byte	0xff
	.zero		1


	//   ....[133]....
        /*0934*/ 	.word	0x000077d0
        /*0938*/ 	.word	0x00000000
        /*093c*/ 	.word	0x00000000
        /*0940*/ 	.short	0x010a
        /*0942*/ 	.byte	0xff
	.zero		1


	//   ....[134]....
        /*0944*/ 	.word	0x00007830
        /*0948*/ 	.word	0x00000000
        /*094c*/ 	.word	0x00000000
        /*0950*/ 	.short	0x010a
        /*0952*/ 	.byte	0xff
	.zero		1


	//   ....[135]....
        /*0954*/ 	.word	0x00007890
        /*0958*/ 	.word	0x00000000
        /*095c*/ 	.word	0x00000000
        /*0960*/ 	.short	0x010a
        /*0962*/ 	.byte	0xff
	.zero		1


	//   ....[136]....
        /*0964*/ 	.word	0x000078e0
        /*0968*/ 	.word	0x00000000
        /*096c*/ 	.word	0x00000190
        /*0970*/ 	.short	0x010a
        /*0972*/ 	.byte	0xff
	.zero		1


	//   ....[137]....
        /*0974*/ 	.word	0x00007940
        /*0978*/ 	.word	0x00000000
        /*097c*/ 	.word	0x00000140
        /*0980*/ 	.short	0x010a
        /*0982*/ 	.byte	0xff
	.zero		1


	//   ....[138]....
        /*0984*/ 	.word	0x00007990
        /*0988*/ 	.word	0x00000000
        /*098c*/ 	.word	0x00000130
        /*0990*/ 	.short	0x010a
        /*0992*/ 	.byte	0xff
	.zero		1


	//   ....[139]....
        /*0994*/ 	.word	0x000079f0
        /*0998*/ 	.word	0x00000000
        /*099c*/ 	.word	0x00000140
        /*09a0*/ 	.short	0x010a
        /*09a2*/ 	.byte	0xff
	.zero		1


	//   ....[140]....
        /*09a4*/ 	.word	0x00007a40
        /*09a8*/ 	.word	0x00000000
        /*09ac*/ 	.word	0x00000130
        /*09b0*/ 	.short	0x010a
        /*09b2*/ 	.byte	0xff
	.zero		1


	//   ....[141]....
        /*09b4*/ 	.word	0x00007aa0
        /*09b8*/ 	.word	0x00000003
        /*09bc*/ 	.word	0x00000170
        /*09c0*/ 	.short	0x010a
        /*09c2*/ 	.byte	0xff
	.zero		1


	//   ....[142]....
        /*09c4*/ 	.word	0x00007b00
        /*09c8*/ 	.word	0x00000000
        /*09cc*/ 	.word	0x00000000
        /*09d0*/ 	.short	0x010a
        /*09d2*/ 	.byte	0xff
	.zero		1


	//   ....[143]....
        /*09d4*/ 	.word	0x00007b60
        /*09d8*/ 	.word	0x00000000
        /*09dc*/ 	.word	0x00000000
        /*09e0*/ 	.short	0x010a
        /*09e2*/ 	.byte	0xff
	.zero		1


	//   ....[144]....
        /*09e4*/ 	.word	0x00007bc0
        /*09e8*/ 	.word	0x00000000
        /*09ec*/ 	.word	0x00000000
        /*09f0*/ 	.short	0x010a
        /*09f2*/ 	.byte	0xff
	.zero		1


	//   ....[145]....
        /*09f4*/ 	.word	0x00007c20
        /*09f8*/ 	.word	0x00000000
        /*09fc*/ 	.word	0x00000000
        /*0a00*/ 	.short	0x010a
        /*0a02*/ 	.byte	0xff
	.zero		1


	//   ....[146]....
        /*0a04*/ 	.word	0x00007c80
        /*0a08*/ 	.word	0x00000000
        /*0a0c*/ 	.word	0x00000000
        /*0a10*/ 	.short	0x010a
        /*0a12*/ 	.byte	0xff
	.zero		1


	//   ....[147]....
        /*0a14*/ 	.word	0x00007cd0
        /*0a18*/ 	.word	0x00000000
        /*0a1c*/ 	.word	0x00000130
        /*0a20*/ 	.short	0x010a
        /*0a22*/ 	.byte	0xff
	.zero		1


	//   ....[148]....
        /*0a24*/ 	.word	0x00007d30
        /*0a28*/ 	.word	0x00000000
        /*0a2c*/ 	.word	0x00000128
        /*0a30*/ 	.short	0x010a
        /*0a32*/ 	.byte	0xff
	.zero		1


	//   ....[149]....
        /*0a34*/ 	.word	0x00007d90
        /*0a38*/ 	.word	0x00000003
        /*0a3c*/ 	.word	0x00000118
        /*0a40*/ 	.short	0x010a
        /*0a42*/ 	.byte	0xff
	.zero		1


	//   ....[150]....
        /*0a44*/ 	.word	0x00007de0
        /*0a48*/ 	.word	0x00000000
        /*0a4c*/ 	.word	0x00000130
        /*0a50*/ 	.short	0x010a
        /*0a52*/ 	.byte	0xff
	.zero		1


	//   ....[151]....
        /*0a54*/ 	.word	0x00007e40
        /*0a58*/ 	.word	0x00000000
        /*0a5c*/ 	.word	0x00000110
        /*0a60*/ 	.short	0x010a
        /*0a62*/ 	.byte	0xff
	.zero		1


	//   ....[152]....
        /*0a64*/ 	.word	0x00007e90
        /*0a68*/ 	.word	0x0000009c
        /*0a6c*/ 	.word	0x00000150
        /*0a70*/ 	.short	0x010a
        /*0a72*/ 	.byte	0xff
	.zero		1


	//----- nvinfo : EIATTR_NUM_MBARRIERS
	.align		4
.L_47:
        /*0a74*/ 	.byte	0x03, 0x38
        /*0a76*/ 	.short	0x0036


	//----- nvinfo : EIATTR_EXIT_INSTR_OFFSETS
	.align		4
        /*0a78*/ 	.byte	0x04, 0x1c
        /*0a7a*/ 	.short	(.L_49 - .L_48)


	//   ....[0]....
.L_48:
        /*0a7c*/ 	.word	0x00002dc0


	//   ....[1]....
        /*0a80*/ 	.word	0x000032b0


	//   ....[2]....
        /*0a84*/ 	.word	0x00003310


	//   ....[3]....
        /*0a88*/ 	.word	0x00004130


	//   ....[4]....
        /*0a8c*/ 	.word	0x00004c60


	//   ....[5]....
        /*0a90*/ 	.word	0x00004ca0


	//   ....[6]....
        /*0a94*/ 	.word	0x00007170


	//----- nvinfo : EIATTR_MAX_THREADS
	.align		4
.L_49:
        /*0a98*/ 	.byte	0x04, 0x05
        /*0a9a*/ 	.short	(.L_51 - .L_50)
.L_50:
        /*0a9c*/ 	.word	0x00000100
        /*0aa0*/ 	.word	0x00000001
        /*0aa4*/ 	.word	0x00000001


	//----- nvinfo : EIATTR_CRS_STACK_SIZE
	.align		4
.L_51:
        /*0aa8*/ 	.byte	0x04, 0x1e
        /*0aaa*/ 	.short	(.L_53 - .L_52)
.L_52:
        /*0aac*/ 	.word	0x00000000


	//----- nvinfo : EIATTR_CBANK_PARAM_SIZE
	.align		4
.L_53:
        /*0ab0*/ 	.byte	0x03, 0x19
        /*0ab2*/ 	.short	0x0800


	//----- nvinfo : EIATTR_PARAM_CBANK
	.align		4
        /*0ab4*/ 	.byte	0x04, 0x0a
        /*0ab6*/ 	.short	(.L_55 - .L_54)
	.align		4
.L_54:
        /*0ab8*/ 	.word	index@(.nv.constant0._ZN7cutlass13device_kernelINS_4gemm6kernel13GemmUniversalIN4cute5tupleIJiiiiEEENS1_10collective13CollectiveMmaINS1_35MainloopSm100TmaUmmaWarpSpecializedILi17ELi2ELi4ENS5_IJNS4_1CILi1EEESB_SB_EEEEENS5_IJNSA_ILi128EEENSA_ILi64EEESF_EEENS_12float_e4m3_tENS5_IJlSB_lEEESH_SI_NS4_8TiledMMAINS4_8MMA_AtomIJNS4_10MMA_TraitsINS4_19SM100_MMA_F8F6F4_SSEJSH_SH_fSE_SF_NS4_17integral_constantINS4_4UMMA5MajorELSP_0EEESQ_NSN_INSO_7ScaleInELSR_0EEESS_EEEEEENS4_6LayoutISC_NS5_IJNSA_ILi0EEESW_SW_EEEEENS5_IJNS4_10UnderscoreESZ_SZ_EEEEENS4_13SM90_TMA_LOADENS4_14ComposedLayoutINS4_7SwizzleILi2ELi4ELi3EEENS4_18smem_ptr_flag_bitsILi8EEENSV_INS5_IJNSA_ILi8EEESF_EEENS5_IJSF_SB_EEEEEEEvNS4_8identityES12_S1C_vS1D_EENS_8epilogue10collective18CollectiveEpilogueINS1F_23Sm100TmaWarpSpecializedILi1ELi1ELi64ELb0ELb0EEEJSG_NS5_IJNSV_ISE_SB_EENSV_ISF_SB_EEEEESH_SI_SH_SI_NS1F_6fusion15FusionCallbacksIS1J_NS1N_17LinearCombinationISH_fSH_fLNS_15FloatRoundStyleE2EEESG_S1M_JEEENS4_5SM1004TMEM4LOAD26SM100_TMEM_LOAD_32dp32b64xES12_S1C_NS4_39AutoVectorizingCopyWithAssumedAlignmentILi128EEENS4_14SM90_TMA_STOREES1C_S1Y_S1Y_EEEvvEEEEvNT_6ParamsE)
        /*0abc*/ 	.short	0x0380
        /*0abe*/ 	.short	0x0800


	//----- nvinfo : EIATTR_SW_WAR
	.align		4
.L_55:
        /*0ac0*/ 	.byte	0x04, 0x36
        /*0ac2*/ 	.short	(.L_57 - .L_56)
.L_56:
        /*0ac4*/ 	.word	0x00000008
.L_57:


//--------------------- .nv.callgraph             --------------------------
	.section	.nv.callgraph,"",@"SHT_CUDA_CALLGRAPH"
	.align	4
	.sectionentsize	8
	.align		4
        /*0000*/ 	.word	0x00000000
	.align		4
        /*0004*/ 	.word	0xffffffff
	.align		4
        /*0008*/ 	.word	index@(_ZN7cutlass13device_kernelINS_4gemm6kernel13GemmUniversalIN4cute5tupleIJiiiiEEENS1_10collective13CollectiveMmaINS1_35MainloopSm100TmaUmmaWarpSpecializedILi17ELi2ELi4ENS5_IJNS4_1CILi1EEESB_SB_EEEEENS5_IJNSA_ILi128EEENSA_ILi64EEESF_EEENS_12float_e4m3_tENS5_IJlSB_lEEESH_SI_NS4_8TiledMMAINS4_8MMA_AtomIJNS4_10MMA_TraitsINS4_19SM100_MMA_F8F6F4_SSEJSH_SH_fSE_SF_NS4_17integral_constantINS4_4UMMA5MajorELSP_0EEESQ_NSN_INSO_7ScaleInELSR_0EEESS_EEEEEENS4_6LayoutISC_NS5_IJNSA_ILi0EEESW_SW_EEEEENS5_IJNS4_10UnderscoreESZ_SZ_EEEEENS4_13SM90_TMA_LOADENS4_14ComposedLayoutINS4_7SwizzleILi2ELi4ELi3EEENS4_18smem_ptr_flag_bitsILi8EEENSV_INS5_IJNSA_ILi8EEESF_EEENS5_IJSF_SB_EEEEEEEvNS4_8identityES12_S1C_vS1D_EENS_8epilogue10collective18CollectiveEpilogueINS1F_23Sm100TmaWarpSpecializedILi1ELi1ELi64ELb0ELb0EEEJSG_NS5_IJNSV_ISE_SB_EENSV_ISF_SB_EEEEESH_SI_SH_SI_NS1F_6fusion15FusionCallbacksIS1J_NS1N_17LinearCombinationISH_fSH_fLNS_15FloatRoundStyleE2EEESG_S1M_JEEENS4_5SM1004TMEM4LOAD26SM100_TMEM_LOAD_32dp32b64xES12_S1C_NS4_39AutoVectorizingCopyWithAssumedAlignmentILi128EEENS4_14SM90_TMA_STOREES1C_S1Y_S1Y_EEEvvEEEEvNT_6ParamsE)
	.align		4
        /*000c*/ 	.word	index@(__assertfail)
	.align		4
        /*0010*/ 	.word	0x00000000
	.align		4
        /*0014*/ 	.word	0xfffffffe
	.align		4
        /*0018*/ 	.word	0x00000000
	.align		4
        /*001c*/ 	.word	0xfffffffd
	.align		4
        /*0020*/ 	.word	0x00000000
	.align		4
        /*0024*/ 	.word	0xfffffffc


//--------------------- .nv.constant4             --------------------------
	.section	.nv.constant4,"a",@progbits
	.align	8
	.align		8
.nv.constant4:
        /*0000*/ 	.dword	__assertfail
	.align		8
        /*0008*/ 	.dword	__unnamed_1
	.align		8
        /*0010*/ 	.dword	__unnamed_2
	.align		8
        /*0018*/ 	.dword	_ZN40_INTERNAL_f3e45de0_4_k_cu_8fb0a49b_224854cuda3std3__45__cpo5beginE
	.align		8
        /*0020*/ 	.dword	_ZN40_INTERNAL_f3e45de0_4_k_cu_8fb0a49b_224854cuda3std3__45__cpo3endE
	.align		8
        /*0028*/ 	.dword	_ZN40_INTERNAL_f3e45de0_4_k_cu_8fb0a49b_224854cuda3std3__45__cpo6cbeginE
	.align		8
        /*0030*/ 	.dword	_ZN40_INTERNAL_f3e45de0_4_k_cu_8fb0a49b_224854cuda3std3__45__cpo4cendE
	.align		8
        /*0038*/ 	.dword	_ZN40_INTERNAL_f3e45de0_4_k_cu_8fb0a49b_224854cuda3std3__442_GLOBAL__N__f3e45de0_4_k_cu_8fb0a49b_224856ignoreE
	.align		8
        /*0040*/ 	.dword	_ZN40_INTERNAL_f3e45de0_4_k_cu_8fb0a49b_224854cuda3std3__419piecewise_constructE
	.align		8
        /*0048*/ 	.dword	_ZN40_INTERNAL_f3e45de0_4_k_cu_8fb0a49b_224854cuda3std3__48in_placeE
	.align		8
        /*0050*/ 	.dword	_ZN40_INTERNAL_f3e45de0_4_k_cu_8fb0a49b_224854cuda3std6ranges3__45__cpo4swapE
	.align		8
        /*0058*/ 	.dword	_ZN40_INTERNAL_f3e45de0_4_k_cu_8fb0a49b_224854cuda3std6ranges3__45__cpo9iter_moveE
	.align		8
        /*0060*/ 	.dword	_ZN40_INTERNAL_f3e45de0_4_k_cu_8fb0a49b_224854cute7productE
	.align		8
        /*0068*/ 	.dword	_ZN40_INTERNAL_f3e45de0_4_k_cu_8fb0a49b_224854cute1_E
	.align		8
        /*0070*/ 	.dword	$str$25
	.align		8
        /*0078*/ 	.dword	$str$26
	.align		8
        /*0080*/ 	.dword	$str$27
	.align		8
        /*0088*/ 	.dword	$str$28


//--------------------- .text._ZN7cutlass13device_kernelINS_4gemm6kernel13GemmUniversalIN4cute5tupleIJiiiiEEENS1_10collective13CollectiveMmaINS1_35MainloopSm100TmaUmmaWarpSpecializedILi17ELi2ELi4ENS5_IJNS4_1CILi1EEESB_SB_EEEEENS5_IJNSA_ILi128EEENSA_ILi64EEESF_EEENS_12float_e4m3_tENS5_IJlSB_lEEESH_SI_NS4_8TiledMMAINS4_8MMA_AtomIJNS4_10MMA_TraitsINS4_19SM100_MMA_F8F6F4_SSEJSH_SH_fSE_SF_NS4_17integral_constantINS4_4UMMA5MajorELSP_0EEESQ_NSN_INSO_7ScaleInELSR_0EEESS_EEEEEENS4_6LayoutISC_NS5_IJNSA_ILi0EEESW_SW_EEEEENS5_IJNS4_10UnderscoreESZ_SZ_EEEEENS4_13SM90_TMA_LOADENS4_14ComposedLayoutINS4_7SwizzleILi2ELi4ELi3EEENS4_18smem_ptr_flag_bitsILi8EEENSV_INS5_IJNSA_ILi8EEESF_EEENS5_IJSF_SB_EEEEEEEvNS4_8identityES12_S1C_vS1D_EENS_8epilogue10collective18CollectiveEpilogueINS1F_23Sm100TmaWarpSpecializedILi1ELi1ELi64ELb0ELb0EEEJSG_NS5_IJNSV_ISE_SB_EENSV_ISF_SB_EEEEESH_SI_SH_SI_NS1F_6fusion15FusionCallbacksIS1J_NS1N_17LinearCombinationISH_fSH_fLNS_15FloatRoundStyleE2EEESG_S1M_JEEENS4_5SM1004TMEM4LOAD26SM100_TMEM_LOAD_32dp32b64xES12_S1C_NS4_39AutoVectorizingCopyWithAssumedAlignmentILi128EEENS4_14SM90_TMA_STOREES1C_S1Y_S1Y_EEEvvEEEEvNT_6ParamsE --------------------------
	.section	.text._ZN7cutlass13device_kernelINS_4gemm6kernel13GemmUniversalIN4cute5tupleIJiiiiEEENS1_10collective13CollectiveMmaINS1_35MainloopSm100TmaUmmaWarpSpecializedILi17ELi2ELi4ENS5_IJNS4_1CILi1EEESB_SB_EEEEENS5_IJNSA_ILi128EEENSA_ILi64EEESF_EEENS_12float_e4m3_tENS5_IJlSB_lEEESH_SI_NS4_8TiledMMAINS4_8MMA_AtomIJNS4_10MMA_TraitsINS4_19SM100_MMA_F8F6F4_SSEJSH_SH_fSE_SF_NS4_17integral_constantINS4_4UMMA5MajorELSP_0EEESQ_NSN_INSO_7ScaleInELSR_0EEESS_EEEEEENS4_6LayoutISC_NS5_IJNSA_ILi0EEESW_SW_EEEEENS5_IJNS4_10UnderscoreESZ_SZ_EEEEENS4_13SM90_TMA_LOADENS4_14ComposedLayoutINS4_7SwizzleILi2ELi4ELi3EEENS4_18smem_ptr_flag_bitsILi8EEENSV_INS5_IJNSA_ILi8EEESF_EEENS5_IJSF_SB_EEEEEEEvNS4_8identityES12_S1C_vS1D_EENS_8epilogue10collective18CollectiveEpilogueINS1F_23Sm100TmaWarpSpecializedILi1ELi1ELi64ELb0ELb0EEEJSG_NS5_IJNSV_ISE_SB_EENSV_ISF_SB_EEEEESH_SI_SH_SI_NS1F_6fusion15FusionCallbacksIS1J_NS1N_17LinearCombinationISH_fSH_fLNS_15FloatRoundStyleE2EEESG_S1M_JEEENS4_5SM1004TMEM4LOAD26SM100_TMEM_LOAD_32dp32b64xES12_S1C_NS4_39AutoVectorizingCopyWithAssumedAlignmentILi128EEENS4_14SM90_TMA_STOREES1C_S1Y_S1Y_EEEvvEEEEvNT_6ParamsE,"ax",@progbits
	.align	128
.text._ZN7cutlass13device_kernelINS_4gemm6kernel13GemmUniversalIN4cute5tupleIJiiiiEEENS1_10collective13CollectiveMmaINS1_35MainloopSm100TmaUmmaWarpSpecializedILi17ELi2ELi4ENS5_IJNS4_1CILi1EEESB_SB_EEEEENS5_IJNSA_ILi128EEENSA_ILi64EEESF_EEENS_12float_e4m3_tENS5_IJlSB_lEEESH_SI_NS4_8TiledMMAINS4_8MMA_AtomIJNS4_10MMA_TraitsINS4_19SM100_MMA_F8F6F4_SSEJSH_SH_fSE_SF_NS4_17integral_constantINS4_4UMMA5MajorELSP_0EEESQ_NSN_INSO_7ScaleInELSR_0EEESS_EEEEEENS4_6LayoutISC_NS5_IJNSA_ILi0EEESW_SW_EEEEENS5_IJNS4_10UnderscoreESZ_SZ_EEEEENS4_13SM90_TMA_LOADENS4_14ComposedLayoutINS4_7SwizzleILi2ELi4ELi3EEENS4_18smem_ptr_flag_bitsILi8EEENSV_INS5_IJNSA_ILi8EEESF_EEENS5_IJSF_SB_EEEEEEEvNS4_8identityES12_S1C_vS1D_EENS_8epilogue10collective18CollectiveEpilogueINS1F_23Sm100TmaWarpSpecializedILi1ELi1ELi64ELb0ELb0EEEJSG_NS5_IJNSV_ISE_SB_EENSV_ISF_SB_EEEEESH_SI_SH_SI_NS1F_6fusion15FusionCallbacksIS1J_NS1N_17LinearCombinationISH_fSH_fLNS_15FloatRoundStyleE2EEESG_S1M_JEEENS4_5SM1004TMEM4LOAD26SM100_TMEM_LOAD_32dp32b64xES12_S1C_NS4_39AutoVectorizingCopyWithAssumedAlignmentILi128EEENS4_14SM90_TMA_STOREES1C_S1Y_S1Y_EEEvvEEEEvNT_6ParamsE:
        .type           _ZN7cutlass13device_kernelINS_4gemm6kernel13GemmUniversalIN4cute5tupleIJiiiiEEENS1_10collective13CollectiveMmaINS1_35MainloopSm100TmaUmmaWarpSpecializedILi17ELi2ELi4ENS5_IJNS4_1CILi1EEESB_SB_EEEEENS5_IJNSA_ILi128EEENSA_ILi64EEESF_EEENS_12float_e4m3_tENS5_IJlSB_lEEESH_SI_NS4_8TiledMMAINS4_8MMA_AtomIJNS4_10MMA_TraitsINS4_19SM100_MMA_F8F6F4_SSEJSH_SH_fSE_SF_NS4_17integral_constantINS4_4UMMA5MajorELSP_0EEESQ_NSN_INSO_7ScaleInELSR_0EEESS_EEEEEENS4_6LayoutISC_NS5_IJNSA_ILi0EEESW_SW_EEEEENS5_IJNS4_10UnderscoreESZ_SZ_EEEEENS4_13SM90_TMA_LOADENS4_14ComposedLayoutINS4_7SwizzleILi2ELi4ELi3EEENS4_18smem_ptr_flag_bitsILi8EEENSV_INS5_IJNSA_ILi8EEESF_EEENS5_IJSF_SB_EEEEEEEvNS4_8identityES12_S1C_vS1D_EENS_8epilogue10collective18CollectiveEpilogueINS1F_23Sm100TmaWarpSpecializedILi1ELi1ELi64ELb0ELb0EEEJSG_NS5_IJNSV_ISE_SB_EENSV_ISF_SB_EEEEESH_SI_SH_SI_NS1F_6fusion15FusionCallbacksIS1J_NS1N_17LinearCombinationISH_fSH_fLNS_15FloatRoundStyleE2EEESG_S1M_JEEENS4_5SM1004TMEM4LOAD26SM100_TMEM_LOAD_32dp32b64xES12_S1C_NS4_39AutoVectorizingCopyWithAssumedAlignmentILi128EEENS4_14SM90_TMA_STOREES1C_S1Y_S1Y_EEEvvEEEEvNT_6ParamsE,@function
        .size           _ZN7cutlass13device_kernelINS_4gemm6kernel13GemmUniversalIN4cute5tupleIJiiiiEEENS1_10collective13CollectiveMmaINS1_35MainloopSm100TmaUmmaWarpSpecializedILi17ELi2ELi4ENS5_IJNS4_1CILi1EEESB_SB_EEEEENS5_IJNSA_ILi128EEENSA_ILi64EEESF_EEENS_12float_e4m3_tENS5_IJlSB_lEEESH_SI_NS4_8TiledMMAINS4_8MMA_AtomIJNS4_10MMA_TraitsINS4_19SM100_MMA_F8F6F4_SSEJSH_SH_fSE_SF_NS4_17integral_constantINS4_4UMMA5MajorELSP_0EEESQ_NSN_INSO_7ScaleInELSR_0EEESS_EEEEEENS4_6LayoutISC_NS5_IJNSA_ILi0EEESW_SW_EEEEENS5_IJNS4_10UnderscoreESZ_SZ_EEEEENS4_13SM90_TMA_LOADENS4_14ComposedLayoutINS4_7SwizzleILi2ELi4ELi3EEENS4_18smem_ptr_flag_bitsILi8EEENSV_INS5_IJNSA_ILi8EEESF_EEENS5_IJSF_SB_EEEEEEEvNS4_8identityES12_S1C_vS1D_EENS_8epilogue10collective18CollectiveEpilogueINS1F_23Sm100TmaWarpSpecializedILi1ELi1ELi64ELb0ELb0EEEJSG_NS5_IJNSV_ISE_SB_EENSV_ISF_SB_EEEEESH_SI_SH_SI_NS1F_6fusion15FusionCallbacksIS1J_NS1N_17LinearCombinationISH_fSH_fLNS_15FloatRoundStyleE2EEESG_S1M_JEEENS4_5SM1004TMEM4LOAD26SM100_TMEM_LOAD_32dp32b64xES12_S1C_NS4_39AutoVectorizingCopyWithAssumedAlignmentILi128EEENS4_14SM90_TMA_STOREES1C_S1Y_S1Y_EEEvvEEEEvNT_6ParamsE,(.L_x_168 - _ZN7cutlass13device_kernelINS_4gemm6kernel13GemmUniversalIN4cute5tupleIJiiiiEEENS1_10collective13CollectiveMmaINS1_35MainloopSm100TmaUmmaWarpSpecializedILi17ELi2ELi4ENS5_IJNS4_1CILi1EEESB_SB_EEEEENS5_IJNSA_ILi128EEENSA_ILi64EEESF_EEENS_12float_e4m3_tENS5_IJlSB_lEEESH_SI_NS4_8TiledMMAINS4_8MMA_AtomIJNS4_10MMA_TraitsINS4_19SM100_MMA_F8F6F4_SSEJSH_SH_fSE_SF_NS4_17integral_constantINS4_4UMMA5MajorELSP_0EEESQ_NSN_INSO_7ScaleInELSR_0EEESS_EEEEEENS4_6LayoutISC_NS5_IJNSA_ILi0EEESW_SW_EEEEENS5_IJNS4_10UnderscoreESZ_SZ_EEEEENS4_13SM90_TMA_LOADENS4_14ComposedLayoutINS4_7SwizzleILi2ELi4ELi3EEENS4_18smem_ptr_flag_bitsILi8EEENSV_INS5_IJNSA_ILi8EEESF_EEENS5_IJSF_SB_EEEEEEEvNS4_8identityES12_S1C_vS1D_EENS_8epilogue10collective18CollectiveEpilogueINS1F_23Sm100TmaWarpSpecializedILi1ELi1ELi64ELb0ELb0EEEJSG_NS5_IJNSV_ISE_SB_EENSV_ISF_SB_EEEEESH_SI_SH_SI_NS1F_6fusion15FusionCallbacksIS1J_NS1N_17LinearCombinationISH_fSH_fLNS_15FloatRoundStyleE2EEESG_S1M_JEEENS4_5SM1004TMEM4LOAD26SM100_TMEM_LOAD_32dp32b64xES12_S1C_NS4_39AutoVectorizingCopyWithAssumedAlignmentILi128EEENS4_14SM90_TMA_STOREES1C_S1Y_S1Y_EEEvvEEEEvNT_6ParamsE)
        .other          _ZN7cutlass13device_kernelINS_4gemm6kernel13GemmUniversalIN4cute5tupleIJiiiiEEENS1_10collective13CollectiveMmaINS1_35MainloopSm100TmaUmmaWarpSpecializedILi17ELi2ELi4ENS5_IJNS4_1CILi1EEESB_SB_EEEEENS5_IJNSA_ILi128EEENSA_ILi64EEESF_EEENS_12float_e4m3_tENS5_IJlSB_lEEESH_SI_NS4_8TiledMMAINS4_8MMA_AtomIJNS4_10MMA_TraitsINS4_19SM100_MMA_F8F6F4_SSEJSH_SH_fSE_SF_NS4_17integral_constantINS4_4UMMA5MajorELSP_0EEESQ_NSN_INSO_7ScaleInELSR_0EEESS_EEEEEENS4_6LayoutISC_NS5_IJNSA_ILi0EEESW_SW_EEEEENS5_IJNS4_10UnderscoreESZ_SZ_EEEEENS4_13SM90_TMA_LOADENS4_14ComposedLayoutINS4_7SwizzleILi2ELi4ELi3EEENS4_18smem_ptr_flag_bitsILi8EEENSV_INS5_IJNSA_ILi8EEESF_EEENS5_IJSF_SB_EEEEEEEvNS4_8identityES12_S1C_vS1D_EENS_8epilogue10collective18CollectiveEpilogueINS1F_23Sm100TmaWarpSpecializedILi1ELi1ELi64ELb0ELb0EEEJSG_NS5_IJNSV_ISE_SB_EENSV_ISF_SB_EEEEESH_SI_SH_SI_NS1F_6fusion15FusionCallbacksIS1J_NS1N_17LinearCombinationISH_fSH_fLNS_15FloatRoundStyleE2EEESG_S1M_JEEENS4_5SM1004TMEM4LOAD26SM100_TMEM_LOAD_32dp32b64xES12_S1C_NS4_39AutoVectorizingCopyWithAssumedAlignmentILi128EEENS4_14SM90_TMA_STOREES1C_S1Y_S1Y_EEEvvEEEEvNT_6ParamsE,@"STO_CUDA_ENTRY STV_DEFAULT"
_ZN7cutlass13device_kernelINS_4gemm6kernel13GemmUniversalIN4cute5tupleIJiiiiEEENS1_10collective13CollectiveMmaINS1_35MainloopSm100TmaUmmaWarpSpecializedILi17ELi2ELi4ENS5_IJNS4_1CILi1EEESB_SB_EEEEENS5_IJNSA_ILi128EEENSA_ILi64EEESF_EEENS_12float_e4m3_tENS5_IJlSB_lEEESH_SI_NS4_8TiledMMAINS4_8MMA_AtomIJNS4_10MMA_TraitsINS4_19SM100_MMA_F8F6F4_SSEJSH_SH_fSE_SF_NS4_17integral_constantINS4_4UMMA5MajorELSP_0EEESQ_NSN_INSO_7ScaleInELSR_0EEESS_EEEEEENS4_6LayoutISC_NS5_IJNSA_ILi0EEESW_SW_EEEEENS5_IJNS4_10UnderscoreESZ_SZ_EEEEENS4_13SM90_TMA_LOADENS4_14ComposedLayoutINS4_7SwizzleILi2ELi4ELi3EEENS4_18smem_ptr_flag_bitsILi8EEENSV_INS5_IJNSA_ILi8EEESF_EEENS5_IJSF_SB_EEEEEEEvNS4_8identityES12_S1C_vS1D_EENS_8epilogue10collective18CollectiveEpilogueINS1F_23Sm100TmaWarpSpecializedILi1ELi1ELi64ELb0ELb0EEEJSG_NS5_IJNSV_ISE_SB_EENSV_ISF_SB_EEEEESH_SI_SH_SI_NS1F_6fusion15FusionCallbacksIS1J_NS1N_17LinearCombinationISH_fSH_fLNS_15FloatRoundStyleE2EEESG_S1M_JEEENS4_5SM1004TMEM4LOAD26SM100_TMEM_LOAD_32dp32b64xES12_S1C_NS4_39AutoVectorizingCopyWithAssumedAlignmentILi128EEENS4_14SM90_TMA_STOREES1C_S1Y_S1Y_EEEvvEEEEvNT_6ParamsE:
[----:B------:R-:W1:Y:S01]  /*0000*/  LDC R1, c[0x0][0x37c] ;  /* 0x0000df00ff017b82 */ /* 0x000e620000000800 */
[----:B------:R-:W2:Y:S01]  /*0010*/  S2R R166, SR_TID.X ;  /* 0x0000000000a67919 */ /* 0x000ea20000002100 */
[----:B------:R-:W3:Y:S01]  /*0020*/  LDCU.64 UR4, c[0x0][0x890] ;  /* 0x00011200ff0477ac */ /* 0x000ee20008000a00 */
[----:B------:R-:W-:Y:S02]  /*0030*/  PRMT R164, RZ, 0x7610, R164 ;  /* 0x00007610ffa47816 */ /* 0x000fe400000000a4 */
[----:B------:R-:W-:Y:S01]  /*0040*/  ELECT P5, URZ, PT ;  /* 0x0000000000ff782f */ /* 0x000fe200038a0000 */
[----:B------:R-:W4:Y:S01]  /*0050*/  LDCU.64 UR40, c[0x0][0x358] ;  /* 0x00006b00ff2877ac */ /* 0x000f220008000a00 */
[----:B---3--:R-:W-:-:S04]  /*0060*/  UISETP.NE.U32.AND UP0, UPT, UR4, URZ, UPT ;  /* 0x000000ff0400728c */ /* 0x008fc8000bf05070 */
[----:B------:R-:W-:Y:S01]  /*0070*/  UISETP.NE.AND.EX UP0, UPT, UR5, URZ, UPT, UP0 ;  /* 0x000000ff0500728c */ /* 0x000fe2000bf05300 */
[----:B--2---:R-:W-:-:S05]  /*0080*/  SHF.R.U32.HI R169, RZ, 0x5, R166 ;  /* 0x00000005ffa97819 */ /* 0x004fca00000116a6 */
[----:B------:R-:W2:Y:S02]  /*0090*/  SHFL.IDX PT, R0, R169, RZ, 0x1f ;  /* 0x00001fffa9007589 */ /* 0x000ea400000e0000 */
[----:B--2---:R-:W-:Y:S01]  /*00a0*/  R2UR UR8, R0 ;  /* 0x00000000000872ca */ /* 0x004fe200000e0000 */
[----:B-1--4-:R-:W-:-:S14]  /*00b0*/  BRA.U UP0, `(.L_x_0) ;  /* 0x00000001002c7547 */ /* 0x012fdc000b800000 */
[----:B------:R-:W1:Y:S02]  /*00c0*/  LDCU.64 UR6, c[0x0][0x888] ;  /* 0x00011100ff0677ac */ /* 0x000e640008000a00 */
[----:B-1----:R-:W-:-:S04]  /*00d0*/  UISETP.NE.U32.AND UP0, UPT, UR6, URZ, UPT ;  /* 0x000000ff0600728c */ /* 0x002fc8000bf05070 */
[----:B------:R-:W-:-:S09]  /*00e0*/  UISETP.NE.AND.EX UP0, UPT, UR7, URZ, UPT, UP0 ;  /* 0x000000ff0700728c */ /* 0x000fd2000bf05300 */
[----:B------:R-:W-:Y:S05]  /*00f0*/  BRA.U !UP0, `(.L_x_1) ;  /* 0x0000000108107547 */ /* 0x000fea000b800000 */
[----:B------:R-:W1:Y:S02]  /*0100*/  LDC.64 R2, c[0x0][0x888] ;  /* 0x00022200ff027b82 */ /* 0x000e640000000a00 */
[----:B-1----:R1:W5:Y:S01]  /*0110*/  LDG.E R81, desc[UR40][R2.64] ;  /* 0x0000002802517981 */ /* 0x002362000c1e1900 */
[----:B------:R-:W-:Y:S01]  /*0120*/  HFMA2 R164, -RZ, RZ, 0, 5.9604644775390625e-08 ;  /* 0x00000001ffa47431 */ /* 0x000fe200000001ff */
[----:B------:R-:W-:Y:S05]  /*0130*/  BRA `(.L_x_0) ;  /* 0x00000000000c7947 */ /* 0x000fea0003800000 */
.L_x_1:
[----:B------:R-:W1:Y:S01]  /*0140*/  LDCU UR6, c[0x0][0x880] ;  /* 0x00011000ff0677ac */ /* 0x000e620008000800 */
[----:B------:R-:W-:Y:S01]  /*0150*/  HFMA2 R164, -RZ, RZ, 0, 5.9604644775390625e-08 ;  /* 0x00000001ffa47431 */ /* 0x000fe200000001ff */
[----:B-1----:R-:W-:-:S07]  /*0160*/  MOV R81, UR6 ;  /* 0x0000000600517c02 */ /* 0x002fce0008000f00 */
.L_x_0:
[----:B------:R-:W2:Y:S02]  /*0170*/  LDCU.64 UR6, c[0x0][0x8b0] ;  /* 0x00011600ff0677ac */ /* 0x000ea40008000a00 */
[----:B--2---:R-:W-:-:S04]  /*0180*/  UISETP.NE.U32.AND UP0, UPT, UR6, URZ, UPT ;  /* 0x000000ff0600728c */ /* 0x004fc8000bf05070 */
[----:B------:R-:W-:-:S09]  /*0190*/  UISETP.NE.AND.EX UP0, UPT, UR7, URZ, UPT, UP0 ;  /* 0x000000ff0700728c */ /* 0x000fd2000bf05300 */
[----:B------:R-:W-:Y:S05]  /*01a0*/  BRA.U UP0, `(.L_x_2) ;  /* 0x0000000100247547 */ /* 0x000fea000b800000 */
[----:B------:R-:W2:Y:S02]  /*01b0*/  LDCU.64 UR6, c[0x0][0x8a8] ;  /* 0x00011500ff0677ac */ /* 0x000ea40008000a00 */
[----:B--2---:R-:W-:-:S04]  /*01c0*/  UISETP.NE.U32.AND UP0, UPT, UR6, URZ, UPT ;  /* 0x000000ff0600728c */ /* 0x004fc8000bf05070 */
[----:B------:R-:W-:-:S09]  /*01d0*/  UISETP.NE.AND.EX UP0, UPT, UR7, URZ, UPT, UP0 ;  /* 0x000000ff0700728c */ /* 0x000fd2000bf05300 */
[----:B------:R-:W-:Y:S05]  /*01e0*/  BRA.U !UP0, `(.L_x_3) ;  /* 0x00000001080c7547 */ /* 0x000fea000b800000 */
[----:B------:R-:W2:Y:S02]  /*01f0*/  LDC.64 R78, c[0x0][0x8a8] ;  /* 0x00022a00ff4e7b82 */ /* 0x000ea40000000a00 */
[----:B--2---:R2:W5:Y:S01]  /*0200*/  LDG.E R78, desc[UR40][R78.64] ;  /* 0x000000284e4e7981 */ /* 0x004562000c1e1900 */
[----:B------:R-:W-:Y:S05]  /*0210*/  BRA `(.L_x_2) ;  /* 0x0000000000087947 */ /* 0x000fea0003800000 */
.L_x_3:
[----:B------:R-:W2:Y:S02]  /*0220*/  LDCU UR6, c[0x0][0x8a0] ;  /* 0x00011400ff0677ac */ /* 0x000ea40008000800 */
[----:B--2---:R-:W-:Y:S02]  /*0230*/  MOV R78, UR6 ;  /* 0x00000006004e7c02 */ /* 0x004fe40008000f00 */
.L_x_2:
[----:B------:R-:W-:Y:S01]  /*0240*/  IMAD.U32 R0, RZ, RZ, UR8 ;  /* 0x00000008ff007e24 */ /* 0x000fe2000f8e00ff */
[----:B------:R-:W-:Y:S04]  /*0250*/  BSSY.RECONVERGENT B0, `(.L_x_4) ;  /* 0x000000c000007945 */ /* 0x000fe80003800200 */
[C---:B------:R-:W-:Y:S02]  /*0260*/  ISETP.NE.OR P1, PT, R0.reuse, 0x1, !P5 ;  /* 0x000000010000780c */ /* 0x040fe40006f25670 */
[----:B------:R-:W-:-:S11]  /*0270*/  ISETP.NE.OR P0, PT, R0, 0x3, !P5 ;  /* 0x000000030000780c */ /* 0x000fd60006f05670 */
[----:B------:R-:W-:Y:S05]  /*0280*/  @P1 BRA `(.L_x_5) ;  /* 0x0000000000201947 */ /* 0x000fea0003800000 */
[----:B------:R-:W3:Y:S02]  /*0290*/  LDCU.64 UR6, c[0x0][0x348] ;  /* 0x00006900ff0677ac */ /* 0x000ee40008000a00 */
[----:B---3--:R-:W-:Y:S02]  /*02a0*/  UIADD3 UR10, UP1, UPT, UR6, 0x80, URZ ;  /* 0x00000080060a7890 */ /* 0x008fe4000ff3e0ff */
[----:B------:R-:W-:Y:S02]  /*02b0*/  UIADD3 UR6, UP0, UPT, UR6, 0x180, URZ ;  /* 0x0000018006067890 */ /* 0x000fe4000ff1e0ff */
[----:B------:R-:W-:Y:S02]  /*02c0*/  UIADD3.X UR11, UPT, UPT, URZ, UR7, URZ, UP1, !UPT ;  /* 0x00000007ff0b7290 */ /* 0x000fe40008ffe4ff */
[----:B------:R-:W-:-:S07]  /*02d0*/  UIADD3.X UR7, UPT, UPT, URZ, UR7, URZ, UP0, !UPT ;  /* 0x00000007ff077290 */ /* 0x000fce00087fe4ff */
[----:B------:R3:W-:Y:S02]  /*02e0*/  UTMACCTL.PF [UR10] ;  /* 0x000000000a0079b9 */ /* 0x0007e40008040000 */
[----:B------:R3:W-:Y:S02]  /*02f0*/  UTMACCTL.PF [UR6] ;  /* 0x00000000060079b9 */ /* 0x0007e40008040000 */
[----:B---3--:R-:W-:Y:S01]  /*0300*/  NOP ;  /* 0x0000000000007918 */ /* 0x008fe20000000000 */
.L_x_5:
[----:B------:R-:W-:Y:S05]  /*0310*/  BSYNC.RECONVERGENT B0 ;  /* 0x0000000000007941 */ /* 0x000fea0003800200 */
.L_x_4:
[----:B------:R-:W-:Y:S04]  /*0320*/  BSSY.RECONVERGENT B0, `(.L_x_6) ;  /* 0x000000a000007945 */ /* 0x000fe80003800200 */
        /* <DEDUP_REMOVED lines=9> */
.L_x_7:
[----:B------:R-:W-:Y:S05]  /*03c0*/  BSYNC.RECONVERGENT B0 ;  /* 0x0000000000007941 */ /* 0x000fea0003800200 */
.L_x_6:
[----:B------:R-:W3:Y:S01]  /*03d0*/  LDCU.64 UR6, c[0x0][0x888] ;  /* 0x00011100ff0677ac */ /* 0x000ee20008000a00 */
[----:B------:R-:W-:Y:S02]  /*03e0*/  UISETP.EQ.U32.AND UP1, UPT, UR4, URZ, UPT ;  /* 0x000000ff0400728c */ /* 0x000fe4000bf22070 */
[----:B------:R-:W-:Y:S02]  /*03f0*/  UPLOP3.LUT UP2, UPT, UPT, UPT, UPT, 0x80, 0x8 ;  /* 0x000000000008789c */ /* 0x000fe40003f4f070 */
[----:B---3--:R-:W-:-:S04]  /*0400*/  UISETP.NE.U32.AND UP0, UPT, UR6, URZ, UPT ;  /* 0x000000ff0600728c */ /* 0x008fc8000bf05070 */
[----:B------:R-:W-:-:S04]  /*0410*/  UISETP.NE.AND.EX UP0, UPT, UR7, URZ, UPT, UP0 ;  /* 0x000000ff0700728c */ /* 0x000fc8000bf05300 */
[----:B------:R-:W-:-:S04]  /*0420*/  UISETP.EQ.OR.EX UP3, UPT, UR5, URZ, !UP0, UP1 ;  /* 0x000000ff0500728c */ /* 0x000fc8000c762710 */
[----:B------:R-:W-:-:S05]  /*0430*/  UP2UR UR44, UPR, URZ, 0x8 ;  /* 0x00000008ff2c7883 */ /* 0x000fca0008000000 */
[----:B------:R-:W-:Y:S07]  /*0440*/  BRA.U !UP3, `(.L_x_8) ;  /* 0x000000010b207547 */ /* 0x000fee000b800000 */
[----:B------:R-:W-:Y:S01]  /*0450*/  UISETP.NE.U32.AND UP2, UPT, UR4, URZ, UPT ;  /* 0x000000ff0400728c */ /* 0x000fe2000bf45070 */
[----:B-----5:R-:W-:Y:S01]  /*0460*/  FSETP.NEU.AND P0, PT, R81, RZ, PT ;  /* 0x000000ff5100720b */ /* 0x020fe20003f0d000 */
[----:B------:R-:W-:Y:S02]  /*0470*/  USEL UR4, URZ, 0xffffffff, UP0 ;  /* 0xffffffffff047887 */ /* 0x000fe40008000000 */
[----:B------:R-:W-:-:S10]  /*0480*/  UISETP.NE.AND.EX UP2, UPT, UR5, URZ, UPT, UP2 ;  /* 0x000000ff0500728c */ /* 0x000fd4000bf45320 */
[----:B------:R-:W-:Y:S01]  /*0490*/  VOTEU.ANY UP1, P0 ;  /* 0x0000000000ff7886 */ /* 0x000fe20000020100 */
[----:B------:R-:W-:-:S04]  /*04a0*/  @!UP2 USEL UR4, URZ, 0xffffffff, UP1 ;  /* 0xffffffffff04a887 */ /* 0x000fc80008800000 */
[----:B------:R-:W-:-:S04]  /*04b0*/  ULOP3.LUT UR4, UR4, 0x1, URZ, 0xc0, !UPT ;  /* 0x0000000104047892 */ /* 0x000fc8000f8ec0ff */
[----:B------:R-:W-:-:S11]  /*04c0*/  UISETP.NE.U32.AND UP2, UPT, UR4, 0x1, UPT ;  /* 0x000000010400788c */ /* 0x000fd6000bf45070 */
.L_x_8:
[----:B-1----:R-:W1:Y:S01]  /*04d0*/  SHFL.IDX PT, R2, R169, RZ, 0x1f ;  /* 0x00001fffa9027589 */ /* 0x002e6200000e0000 */
[----:B------:R-:W-:-:S04]  /*04e0*/  UISETP.NE.AND UP1, UPT, UR8, 0x2, UPT ;  /* 0x000000020800788c */ /* 0x000fc8000bf25270 */
[----:B------:R-:W-:Y:S01]  /*04f0*/  USEL UR13, URZ, 0x1, UP1 ;  /* 0x00000001ff0d7887 */ /* 0x000fe20008800000 */
[----:B-1----:R-:W-:-:S13]  /*0500*/  ISETP.NE.AND P0, PT, R2, RZ, PT ;  /* 0x000000ff0200720c */ /* 0x002fda0003f05270 */
[----:B------:R-:W-:Y:S05]  /*0510*/  @P0 BRA `(.L_x_9) ;  /* 0x0000000000bc0947 */ /* 0x000fea0003800000 */
[----:B------:R-:W-:Y:S01]  /*0520*/  ELECT P0, URZ, PT ;  /* 0x0000000000ff782f */ /* 0x000fe20003800000 */
[----:B------:R-:W-:-:S12]  /*0530*/  BSSY.RECONVERGENT B0, `(.L_x_9) ;  /* 0x000002d000007945 */ /* 0x000fd80003800200 */
[----:B------:R-:W-:Y:S05]  /*0540*/  @!P0 BRA `(.L_x_10) ;  /* 0x0000000000ac8947 */ /* 0x000fea0003800000 */
[----:B------:R-:W1:Y:S01]  /*0550*/  S2UR UR5, SR_CgaCtaId ;  /* 0x00000000000579c3 */ /* 0x000e620000008800 */
[----:B------:R-:W-:Y:S01]  /*0560*/  UMOV UR6, 0x400 ;  /* 0x0000040000067882 */ /* 0x000fe20000000000 */
[----:B------:R-:W-:Y:S01]  /*0570*/  UMOV UR4, 0x1 ;  /* 0x0000000100047882 */ /* 0x000fe20000000000 */
[----:B-1----:R-:W-:Y:S02]  /*0580*/  ULEA UR5, UR5, UR6, 0x18 ;  /* 0x0000000605057291 */ /* 0x002fe4000f8ec0ff */
[----:B------:R-:W-:-:S04]  /*0590*/  UIADD3 UR6, UPT, UPT, -UR4, 0x100000, URZ ;  /* 0x0010000004067890 */ /* 0x000fc8000fffe1ff */
[----:B------:R-:W-:Y:S02]  /*05a0*/  USHF.L.U32 UR7, UR6, 0xb, URZ ;  /* 0x0000000b06077899 */ /* 0x000fe400080006ff */
[----:B------:R-:W-:Y:S01]  /*05b0*/  USHF.L.U32 UR6, UR6, 0x1, URZ ;  /* 0x0000000106067899 */ /* 0x000fe200080006ff */
[----:B------:R-:W1:Y:S11]  /*05c0*/  FENCE.VIEW.ASYNC.S ;  /* 0x00000000000073c6 */ /* 0x000e760000000000 */
[----:B-1----:R1:W3:Y:S01]  /*05d0*/  SYNCS.EXCH.64 URZ, [UR5], UR6 ;  /* 0x0000000605ff75b2 */ /* 0x0022e20008000100 */
[----:B------:R1:W4:Y:S01]  /*05e0*/  SYNCS.EXCH.64 URZ, [UR5+0x88], UR6 ;  /* 0x0000880605ff75b2 */ /* 0x0003220008000100 */
[----:B------:R1:W1:Y:S01]  /*05f0*/  SYNCS.EXCH.64 URZ, [UR5+0x8], UR6 ;  /* 0x0000080605ff75b2 */ /* 0x0002620008000100 */
        /* <DEDUP_REMOVED lines=31> */
[----:B---34-:R-:W-:Y:S01]  /*07f0*/  NOP ;  /* 0x0000000000007918 */ /* 0x018fe20000000000 */
.L_x_10:
[----:B-1----:R-:W-:Y:S05]  /*0800*/  BSYNC.RECONVERGENT B0 ;  /* 0x0000000000007941 */ /* 0x002fea0003800200 */
.L_x_9:
[----:B------:R-:W1:Y:S01]  /*0810*/  SHFL.IDX PT, R2, R169, RZ, 0x1f ;  /* 0x00001fffa9027589 */ /* 0x000e6200000e0000 */
[----:B------:R-:W-:Y:S01]  /*0820*/  NOP ;  /* 0x0000000000007918 */ /* 0x000fe20000000000 */
[----:B-1----:R-:W-:-:S13]  /*0830*/  ISETP.NE.AND P0, PT, R2, 0x1, PT ;  /* 0x000000010200780c */ /* 0x002fda0003f05270 */
[----:B------:R-:W-:Y:S05]  /*0840*/  @P0 BRA `(.L_x_11) ;  /* 0x0000000000400947 */ /* 0x000fea0003800000 */
[----:B------:R-:W1:Y:S01]  /*0850*/  S2UR UR6, SR_CgaCtaId ;  /* 0x00000000000679c3 */ /* 0x000e620000008800 */
[----:B------:R-:W-:Y:S01]  /*0860*/  UMOV UR7, 0x400 ;  /* 0x0000040000077882 */ /* 0x000fe20000000000 */
[----:B------:R-:W-:Y:S01]  /*0870*/  UMOV UR5, 0x20 ;  /* 0x0000002000057882 */ /* 0x000fe20000000000 */
[----:B------:R-:W-:Y:S01]  /*0880*/  UMOV UR4, 0x80 ;  /* 0x0000008000047882 */ /* 0x000fe20000000000 */
[----:B------:R-:W-:-:S04]  /*0890*/  UIADD3 UR10, UPT, UPT, -UR5, 0x100000, URZ ;  /* 0x00100000050a7890 */ /* 0x000fc8000fffe1ff */
[----:B------:R-:W-:Y:S02]  /*08a0*/  USHF.L.U32 UR11, UR10, 0xb, URZ ;  /* 0x0000000b0a0b7899 */ /* 0x000fe400080006ff */
[----:B------:R-:W-:Y:S02]  /*08b0*/  USHF.L.U32 UR10, UR10, 0x1, URZ ;  /* 0x000000010a0a7899 */ /* 0x000fe400080006ff */
[----:B------:R-:W-:-:S04]  /*08c0*/  UIADD3 UR4, UPT, UPT, -UR4, 0x100000, URZ ;  /* 0x0010000004047890 */ /* 0x000fc8000fffe1ff */
[----:B------:R-:W-:Y:S02]  /*08d0*/  USHF.L.U32 UR5, UR4, 0xb, URZ ;  /* 0x0000000b04057899 */ /* 0x000fe400080006ff */
[----:B------:R-:W-:Y:S01]  /*08e0*/  USHF.L.U32 UR4, UR4, 0x1, URZ ;  /* 0x0000000104047899 */ /* 0x000fe200080006ff */
[----:B------:R-:W-:Y:S01]  /*08f0*/  ELECT P0, URZ, PT ;  /* 0x0000000000ff782f */ /* 0x000fe20003800000 */
[----:B-1----:R-:W-:Y:S01]  /*0900*/  ULEA UR6, UR6, UR7, 0x18 ;  /* 0x0000000706067291 */ /* 0x002fe2000f8ec0ff */
[----:B------:R-:W1:Y:S11]  /*0910*/  FENCE.VIEW.ASYNC.S ;  /* 0x00000000000073c6 */ /* 0x000e760000000000 */
[----:B-1----:R1:W3:Y:S01]  /*0920*/  SYNCS.EXCH.64 URZ, [UR6+0x110], UR10 ;  /* 0x0001100a06ff75b2 */ /* 0x0022e20008000100 */
[----:B------:R1:W4:Y:S01]  /*0930*/  SYNCS.EXCH.64 URZ, [UR6+0x118], UR4 ;  /* 0x0001180406ff75b2 */ /* 0x0003220008000100 */
[----:B------:R-:W-:Y:S01]  /*0940*/  NOP ;  /* 0x0000000000007918 */ /* 0x000fe20000000000 */
.L_x_11:
[----:B------:R-:W2:Y:S01]  /*0950*/  SHFL.IDX PT, R2, R169, RZ, 0x1f ;  /* 0x00001fffa9027589 */ /* 0x000ea200000e0000 */
[----:B------:R-:W-:Y:S01]  /*0960*/  NOP ;  /* 0x0000000000007918 */ /* 0x000fe20000000000 */
[----:B--2---:R-:W-:-:S13]  /*0970*/  ISETP.NE.AND P0, PT, R2, 0x3, PT ;  /* 0x000000030200780c */ /* 0x004fda0003f05270 */
[----:B------:R-:W-:Y:S05]  /*0980*/  @P0 BRA `(.L_x_12) ;  /* 0x0000000000300947 */ /* 0x000fea0003800000 */
[----:B-1----:R-:W1:Y:S01]  /*0990*/  S2UR UR5, SR_CgaCtaId ;  /* 0x00000000000579c3 */ /* 0x002e620000008800 */
[----:B------:R-:W-:Y:S01]  /*09a0*/  UMOV UR6, 0x400 ;  /* 0x0000040000067882 */ /* 0x000fe20000000000 */
[----:B------:R-:W-:Y:S01]  /*09b0*/  UMOV UR4, 0x20 ;  /* 0x0000002000047882 */ /* 0x000fe20000000000 */
[----:B------:R-:W-:Y:S01]  /*09c0*/  ELECT P0, URZ, PT ;  /* 0x0000000000ff782f */ /* 0x000fe20003800000 */
[----:B-1----:R-:W-:Y:S02]  /*09d0*/  ULEA UR5, UR5, UR6, 0x18 ;  /* 0x0000000605057291 */ /* 0x002fe4000f8ec0ff */
[----:B------:R-:W-:-:S04]  /*09e0*/  UIADD3 UR6, UPT, UPT, -UR4, 0x100000, URZ ;  /* 0x0010000004067890 */ /* 0x000fc8000fffe1ff */
[----:B------:R-:W-:Y:S02]  /*09f0*/  USHF.L.U32 UR7, UR6, 0xb, URZ ;  /* 0x0000000b06077899 */ /* 0x000fe400080006ff */
[----:B------:R-:W-:Y:S01]  /*0a00*/  USHF.L.U32 UR6, UR6, 0x1, URZ ;  /* 0x0000000106067899 */ /* 0x000fe200080006ff */
[----:B------:R-:W1:Y:S11]  /*0a10*/  FENCE.VIEW.ASYNC.S ;  /* 0x00000000000073c6 */ /* 0x000e760000000000 */
[----:B-1----:R2:W1:Y:S01]  /*0a20*/  SYNCS.EXCH.64 URZ, [UR5+0x120], UR6 ;  /* 0x0001200605ff75b2 */ /* 0x0024620008000100 */
[----:B------:R2:W1:Y:S02]  /*0a30*/  SYNCS.EXCH.64 URZ, [UR5+0x128], UR6 ;  /* 0x0001280605ff75b2 */ /* 0x0004640008000100 */
[----:B--2---:R-:W-:Y:S01]  /*0a40*/  NOP ;  /* 0x0000000000007918 */ /* 0x004fe20000000000 */
.L_x_12:
[----:B------:R-:W2:Y:S01]  /*0a50*/  SHFL.IDX PT, R2, R169, RZ, 0x1f ;  /* 0x00001fffa9027589 */ /* 0x000ea200000e0000 */
[----:B------:R-:W-:Y:S01]  /*0a60*/  NOP ;  /* 0x0000000000007918 */ /* 0x000fe20000000000 */
[----:B--2---:R-:W-:-:S13]  /*0a70*/  ISETP.NE.AND P0, PT, R2, 0x4, PT ;  /* 0x000000040200780c */ /* 0x004fda0003f05270 */
[----:B------:R-:W-:Y:S05]  /*0a80*/  @P0 BRA `(.L_x_13) ;  /* 0x00000000004c0947 */ /* 0x000fea0003800000 */
[----:B-1----:R-:W1:Y:S01]  /*0a90*/  S2UR UR5, SR_CgaCtaId ;  /* 0x00000000000579c3 */ /* 0x002e620000008800 */
[----:B------:R-:W-:Y:S01]  /*0aa0*/  UMOV UR7, 0x100 ;  /* 0x0000010000077882 */ /* 0x000fe20000000000 */
[----:B------:R-:W-:Y:S01]  /*0ab0*/  UMOV UR6, 0x400 ;  /* 0x0000040000067882 */ /* 0x000fe20000000000 */
[----:B------:R-:W-:Y:S01]  /*0ac0*/  USEL UR7, UR7, 0xe0, UP2 ;  /* 0x000000e007077887 */ /* 0x000fe20009000000 */
[----:B------:R-:W-:Y:S01]  /*0ad0*/  UMOV UR4, 0x1 ;  /* 0x0000000100047882 */ /* 0x000fe20000000000 */
[----:B------:R-:W-:Y:S01]  /*0ae0*/  ELECT P0, URZ, PT ;  /* 0x0000000000ff782f */ /* 0x000fe20003800000 */
[----:B------:R-:W-:-:S04]  /*0af0*/  UIADD3 UR10, UPT, UPT, -UR4, 0x100000, URZ ;  /* 0x00100000040a7890 */ /* 0x000fc8000fffe1ff */
[----:B------:R-:W-:Y:S02]  /*0b00*/  USHF.L.U32 UR11, UR10, 0xb, URZ ;  /* 0x0000000b0a0b7899 */ /* 0x000fe400080006ff */
[----:B------:R-:W-:Y:S02]  /*0b10*/  USHF.L.U32 UR10, UR10, 0x1, URZ ;  /* 0x000000010a0a7899 */ /* 0x000fe400080006ff */
[----:B-1----:R-:W-:Y:S02]  /*0b20*/  ULEA UR5, UR5, UR6, 0x18 ;  /* 0x0000000605057291 */ /* 0x002fe4000f8ec0ff */
[----:B------:R-:W-:-:S04]  /*0b30*/  UIADD3 UR6, UPT, UPT, -UR7, 0x100000, URZ ;  /* 0x0010000007067890 */ /* 0x000fc8000fffe1ff */
[----:B------:R-:W-:Y:S02]  /*0b40*/  USHF.L.U32 UR7, UR6, 0xb, URZ ;  /* 0x0000000b06077899 */ /* 0x000fe400080006ff */
[----:B------:R-:W-:Y:S01]  /*0b50*/  USHF.L.U32 UR6, UR6, 0x1, URZ ;  /* 0x0000000106067899 */ /* 0x000fe200080006ff */
[----:B------:R-:W1:Y:S03]  /*0b60*/  FENCE.VIEW.ASYNC.S ;  /* 0x00000000000073c6 */ /* 0x000e660000000000 */
[----:B-1----:R2:W1:Y:S08]  /*0b70*/  SYNCS.EXCH.64 URZ, [UR5+0x130], UR10 ;  /* 0x0001300a05ff75b2 */ /* 0x0024700008000100 */
[----:B------:R2:W1:Y:S01]  /*0b80*/  SYNCS.EXCH.64 URZ, [UR5+0x140], UR6 ;  /* 0x0001400605ff75b2 */ /* 0x0004620008000100 */
[----:B------:R2:W1:Y:S01]  /*0b90*/  SYNCS.EXCH.64 URZ, [UR5+0x138], UR10 ;  /* 0x0001380a05ff75b2 */ /* 0x0004620008000100 */
[----:B------:R2:W1:Y:S02]  /*0ba0*/  SYNCS.EXCH.64 URZ, [UR5+0x148], UR6 ;  /* 0x0001480605ff75b2 */ /* 0x0004640008000100 */
[----:B--2---:R-:W-:Y:S01]  /*0bb0*/  NOP ;  /* 0x0000000000007918 */ /* 0x004fe20000000000 */
.L_x_13:
[----:B------:R-:W2:Y:S01]  /*0bc0*/  SHFL.IDX PT, R2, R169, RZ, 0x1f ;  /* 0x00001fffa9027589 */ /* 0x000ea200000e0000 */
[----:B------:R-:W-:Y:S01]  /*0bd0*/  NOP ;  /* 0x0000000000007918 */ /* 0x000fe20000000000 */
[----:B--2---:R-:W-:-:S13]  /*0be0*/  ISETP.NE.AND P0, PT, R2, 0x5, PT ;  /* 0x000000050200780c */ /* 0x004fda0003f05270 */
[----:B------:R-:W-:Y:S05]  /*0bf0*/  @P0 BRA `(.L_x_14) ;  /* 0x0000000000580947 */ /* 0x000fea0003800000 */
[----:B-1----:R-:W1:Y:S01]  /*0c00*/  S2UR UR6, SR_CgaCtaId ;  /* 0x00000000000679c3 */ /* 0x002e620000008800 */
        /* <DEDUP_REMOVED lines=12> */
[----:B-1----:R2:W1:Y:S01]  /*0cd0*/  SYNCS.EXCH.64 URZ, [UR6+0x150], UR10 ;  /* 0x0001500a06ff75b2 */ /* 0x0024620008000100 */
[----:B------:R2:W1:Y:S01]  /*0ce0*/  SYNCS.EXCH.64 URZ, [UR6+0x170], UR4 ;  /* 0x0001700406ff75b2 */ /* 0x0004620008000100 */
[----:B------:R2:W1:Y:S01]  /*0cf0*/  SYNCS.EXCH.64 URZ, [UR6+0x158], UR10 ;  /* 0x0001580a06ff75b2 */ /* 0x0004620008000100 */
[----:B------:R2:W1:Y:S01]  /*0d00*/  SYNCS.EXCH.64 URZ, [UR6+0x178], UR4 ;  /* 0x0001780406ff75b2 */ /* 0x0004620008000100 */
[----:B------:R2:W1:Y:S01]  /*0d10*/  SYNCS.EXCH.64 URZ, [UR6+0x160], UR10 ;  /* 0x0001600a06ff75b2 */ /* 0x0004620008000100 */
[----:B------:R2:W1:Y:S01]  /*0d20*/  SYNCS.EXCH.64 URZ, [UR6+0x180], UR4 ;  /* 0x0001800406ff75b2 */ /* 0x0004620008000100 */
[----:B------:R2:W1:Y:S01]  /*0d30*/  SYNCS.EXCH.64 URZ, [UR6+0x168], UR10 ;  /* 0x0001680a06ff75b2 */ /* 0x0004620008000100 */
[----:B------:R2:W1:Y:S02]  /*0d40*/  SYNCS.EXCH.64 URZ, [UR6+0x188], UR4 ;  /* 0x0001880406ff75b2 */ /* 0x0004640008000100 */
[----:B--2---:R-:W-:Y:S01]  /*0d50*/  NOP ;  /* 0x0000000000007918 */ /* 0x004fe20000000000 */
.L_x_14:
        /* <DEDUP_REMOVED lines=14> */
[----:B------:R2:W1:Y:S01]  /*0e40*/  SYNCS.EXCH.64 URZ, [UR5+0x1a0], UR6 ;  /* 0x0001a00605ff75b2 */ /* 0x0004620008000100 */
[----:B------:R2:W1:Y:S01]  /*0e50*/  SYNCS.EXCH.64 URZ, [UR5+0x198], UR6 ;  /* 0x0001980605ff75b2 */ /* 0x0004620008000100 */
[----:B------:R2:W1:Y:S02]  /*0e60*/  SYNCS.EXCH.64 URZ, [UR5+0x1a8], UR6 ;  /* 0x0001a80605ff75b2 */ /* 0x0004640008000100 */
[----:B--2---:R-:W-:Y:S01]  /*0e70*/  NOP ;  /* 0x0000000000007918 */ /* 0x004fe20000000000 */
.L_x_15:
[----:B-1----:R-:W1:Y:S01]  /*0e80*/  S2UR UR5, SR_CTAID.X ;  /* 0x00000000000579c3 */ /* 0x002e620000002500 */
[----:B------:R-:W-:-:S05]  /*0e90*/  CS2R.32 R165, SR_CgaSize ;  /* 0x0000000000a57805 */ /* 0x000fca0000008a00 */
[----:B------:R-:W-:-:S05]  /*0ea0*/  IMAD R165, R165, -0xa0, RZ ;  /* 0xffffff60a5a57824 */ /* 0x000fca00078e02ff */
[----:B------:R-:W-:-:S14]  /*0eb0*/  R2UR UR7, R165 ;  /* 0x00000000a50772ca */ /* 0x000fdc00000e0000 */
[----:B------:R-:W2:Y:S01]  /*0ec0*/  LDCU UR7, c[0x0][UR7+0x2b0] ;  /* 0x00005600070777ac */ /* 0x000ea20008000800 */
[----:B------:R-:W-:Y:S01]  /*0ed0*/  NOP ;  /* 0x0000000000007918 */ /* 0x000fe20000000000 */
[----:B------:R-:W-:-:S05]  /*0ee0*/  CS2R.32 R165, SR_CgaSize ;  /* 0x0000000000a57805 */ /* 0x000fca0000008a00 */
[----:B------:R-:W-:-:S05]  /*0ef0*/  IMAD R165, R165, -0xa0, RZ ;  /* 0xffffff60a5a57824 */ /* 0x000fca00078e02ff */
[----:B------:R-:W-:-:S14]  /*0f00*/  R2UR UR6, R165 ;  /* 0x00000000a50672ca */ /* 0x000fdc00000e0000 */
[----:B------:R-:W3:Y:S01]  /*0f10*/  LDCU UR6, c[0x0][UR6+0x2b4] ;  /* 0x00005680060677ac */ /* 0x000ee20008000800 */
[----:B------:R-:W4:Y:S08]  /*0f20*/  S2UR UR4, SR_CTAID.Y ;  /* 0x00000000000479c3 */ /* 0x000f300000002600 */
[----:B------:R-:W3:Y:S01]  /*0f30*/  LDC R9, c[0x0][0xb24] ;  /* 0x0002c900ff097b82 */ /* 0x000ee20000000800 */
[----:B-1----:R-:W-:-:S02]  /*0f40*/  I2FP.F32.U32 R5, UR5 ;  /* 0x0000000500057c45 */ /* 0x002fc40008201000 */
[----:B------:R-:W-:-:S05]  /*0f50*/  CS2R.32 R3, SR_CgaSize ;  /* 0x0000000000037805 */ /* 0x000fca0000008a00 */
[----:B------:R-:W-:-:S06]  /*0f60*/  IMAD R3, R3, -0xa0, RZ ;  /* 0xffffff6003037824 */ /* 0x000fcc00078e02ff */
[----:B------:R-:W1:Y:S01]  /*0f70*/  LDC R3, c[0x0][R3+0x2a0] ;  /* 0x0000a80003037b82 */ /* 0x000e620000000800 */
[----:B------:R-:W-:Y:S01]  /*0f80*/  MOV R165, UR5 ;  /* 0x0000000500a57c02 */ /* 0x000fe20008000f00 */
[----:B--2---:R-:W-:Y:S01]  /*0f90*/  FMUL R5, R5, UR7 ;  /* 0x0000000705057c20 */ /* 0x004fe20008400000 */
[----:B----4-:R-:W-:Y:S02]  /*0fa0*/  I2FP.F32.U32 R4, UR4 ;  /* 0x0000000400047c45 */ /* 0x010fe40008201000 */
[----:B------:R-:W-:-:S05]  /*0fb0*/  CS2R.32 R2, SR_CgaSize ;  /* 0x0000000000027805 */ /* 0x000fca0000008a00 */
[----:B------:R-:W-:-:S06]  /*0fc0*/  IMAD R2, R2, -0xa0, RZ ;  /* 0xffffff6002027824 */ /* 0x000fcc00078e02ff */
[----:B------:R-:W2:Y:S01]  /*0fd0*/  LDC R2, c[0x0][R2+0x2a4] ;  /* 0x0000a90002027b82 */ /* 0x000ea20000000800 */
[----:B------:R-:W4:Y:S01]  /*0fe0*/  F2I.U32.TRUNC.NTZ R154, R5 ;  /* 0x00000005009a7305 */ /* 0x000f22000020f000 */
[----:B------:R-:W-:Y:S01]  /*0ff0*/  MOV R155, UR4 ;  /* 0x00000004009b7c02 */ /* 0x000fe20008000f00 */
[----:B---3--:R-:W-:-:S05]  /*1000*/  FMUL R4, R4, UR6 ;  /* 0x0000000604047c20 */ /* 0x008fca0008400000 */
[----:B------:R-:W-:Y:S01]  /*1010*/  BAR.SYNC.DEFER_BLOCKING 0x0 ;  /* 0x0000000000007b1d */ /* 0x000fe20000010000 */
[----:B------:R-:W-:-:S05]  /*1020*/  ISETP.GE.AND P0, PT, R9, 0x1, PT ;  /* 0x000000010900780c */ /* 0x000fca0003f06270 */
[----:B------:R-:W3:Y:S02]  /*1030*/  F2I.U32.TRUNC.NTZ R143, R4 ;  /* 0x00000004008f7305 */ /* 0x000ee4000020f000 */
[----:B------:R-:W2:Y:S01]  /*1040*/  S2UR UR36, SR_CTAID.Z ;  /* 0x00000000002479c3 */ /* 0x000ea20000002700 */
[----:B----4-:R-:W-:-:S05]  /*1050*/  IADD3 R154, PT, PT, -R154, RZ, RZ ;  /* 0x000000ff9a9a7210 */ /* 0x010fca0007ffe1ff */
[----:B-1----:R-:W-:Y:S01]  /*1060*/  IMAD R154, R3, R154, UR5 ;  /* 0x00000005039a7e24 */ /* 0x002fe2000f8e029a */
[----:B---3--:R-:W-:-:S05]  /*1070*/  IADD3 R143, PT, PT, -R143, RZ, RZ ;  /* 0x000000ff8f8f7210 */ /* 0x008fca0007ffe1ff */
[----:B--2---:R-:W-:Y:S01]  /*1080*/  IMAD R143, R2, R143, UR4 ;  /* 0x00000004028f7e24 */ /* 0x004fe2000f8e028f */
[----:B------:R-:W-:Y:S06]  /*1090*/  @!P0 BRA `(.L_x_16) ;  /* 0x0000000000b88947 */ /* 0x000fec0003800000 */
[----:B------:R-:W1:Y:S01]  /*10a0*/  LDC.64 R4, c[0x0][0xb18] ;  /* 0x0002c600ff047b82 */ /* 0x000e620000000a00 */
[----:B------:R-:W-:-:S07]  /*10b0*/  ISETP.NE.AND P0, PT, R9, 0x1, PT ;  /* 0x000000010900780c */ /* 0x000fce0003f05270 */
[----:B------:R-:W2:Y:S08]  /*10c0*/  LDC R10, c[0x0][0xb0c] ;  /* 0x0002c300ff0a7b82 */ /* 0x000eb00000000800 */
[----:B------:R-:W3:Y:S08]  /*10d0*/  LDC R11, c[0x0][0x370] ;  /* 0x0000dc00ff0b7b82 */ /* 0x000ef00000000800 */
[----:B------:R-:W4:Y:S01]  /*10e0*/  LDC R12, c[0x0][0x374] ;  /* 0x0000dd00ff0c7b82 */ /* 0x000f220000000800 */
[----:B-1----:R-:W-:-:S07]  /*10f0*/  ISETP.NE.AND P1, PT, R4, 0x1, PT ;  /* 0x000000010400780c */ /* 0x002fce0003f25270 */
[----:B------:R-:W3:Y:S01]  /*1100*/  LDC.64 R6, c[0x0][0xb10] ;  /* 0x0002c400ff067b82 */ /* 0x000ee20000000a00 */
[----:B--2---:R-:W-:-:S07]  /*1110*/  ISETP.NE.AND P2, PT, R10, 0x1, PT ;  /* 0x000000010a00780c */ /* 0x004fce0003f45270 */
[----:B------:R-:W1:Y:S08]  /*1120*/  LDC R8, c[0x0][0xb20] ;  /* 0x0002c800ff087b82 */ /* 0x000e700000000800 */
[----:B------:R-:W2:Y:S01]  /*1130*/  LDC.64 R2, c[0x0][0xb28] ;  /* 0x0002ca00ff027b82 */ /* 0x000ea20000000a00 */
[----:B----4-:R-:W-:-:S04]  /*1140*/  IMAD.HI.U32 R13, R12, R5, RZ ;  /* 0x000000050c0d7227 */ /* 0x010fc800078e00ff */
[----:B------:R-:W-:-:S04]  /*1150*/  IMAD.HI.U32 R5, R155, R5, RZ ;  /* 0x000000059b057227 */ /* 0x000fc800078e00ff */
[----:B---3--:R-:W-:-:S04]  /*1160*/  IMAD.HI.U32 R14, R11, R6, RZ ;  /* 0x000000060b0e7227 */ /* 0x008fc800078e00ff */
[----:B------:R-:W-:Y:S01]  /*1170*/  IMAD.HI.U32 R16, R165, R6, RZ ;  /* 0x00000006a5107227 */ /* 0x000fe200078e00ff */
[-C--:B------:R-:W-:Y:S02]  /*1180*/  @P2 SHF.R.U32.HI R11, RZ, R7.reuse, R14 ;  /* 0x00000007ff0b2219 */ /* 0x080fe4000001160e */
[-C--:B-1----:R-:W-:Y:S02]  /*1190*/  @P1 SHF.R.U32.HI R12, RZ, R8.reuse, R13 ;  /* 0x00000008ff0c1219 */ /* 0x082fe4000001160d */
[----:B------:R-:W-:Y:S02]  /*11a0*/  SHF.R.U32.HI R8, RZ, R8, R5 ;  /* 0x00000008ff087219 */ /* 0x000fe40000011605 */
[----:B------:R-:W-:Y:S02]  /*11b0*/  SHF.R.U32.HI R16, RZ, R7, R16 ;  /* 0x00000007ff107219 */ /* 0x000fe40000011610 */
[----:B------:R-:W-:Y:S01]  /*11c0*/  SEL R5, R155, R8, !P1 ;  /* 0x000000089b057207 */ /* 0x000fe20004800000 */
[----:B--2---:R-:W-:Y:S01]  /*11d0*/  IMAD.HI.U32 R14, R12, R2, RZ ;  /* 0x000000020c0e7227 */ /* 0x004fe200078e00ff */
[----:B------:R-:W-:-:S03]  /*11e0*/  SEL R7, R165, R16, !P2 ;  /* 0x00000010a5077207 */ /* 0x000fc60005000000 */
[----:B------:R-:W-:Y:S01]  /*11f0*/  IMAD.HI.U32 R6, R11, R2, RZ ;  /* 0x000000020b067227 */ /* 0x000fe200078e00ff */
[----:B------:R-:W-:-:S04]  /*1200*/  @P0 SHF.R.U32.HI R12, RZ, R3, R14 ;  /* 0x00000003ff0c0219 */ /* 0x000fc8000001160e */
[----:B------:R-:W-:Y:S01]  /*1210*/  @P0 SHF.R.U32.HI R11, RZ, R3, R6 ;  /* 0x00000003ff0b0219 */ /* 0x000fe20000011606 */
[----:B------:R-:W-:-:S04]  /*1220*/  IMAD R12, R12, R9, RZ ;  /* 0x000000090c0c7224 */ /* 0x000fc800078e02ff */
[----:B------:R-:W-:Y:S01]  /*1230*/  IMAD R6, R11, R9, RZ ;  /* 0x000000090b067224 */ /* 0x000fe200078e02ff */
[----:B------:R-:W-:-:S04]  /*1240*/  ISETP.GE.AND P1, PT, R5, R12, PT ;  /* 0x0000000c0500720c */ /* 0x000fc80003f26270 */
[----:B------:R-:W-:Y:S01]  /*1250*/  ISETP.GE.OR P1, PT, R7, R6, P1 ;  /* 0x000000060700720c */ /* 0x000fe20000f26670 */
[----:B------:R-:W-:-:S05]  /*1260*/  IMAD.HI.U32 R6, R5, R2, RZ ;  /* 0x0000000205067227 */ /* 0x000fca00078e00ff */
[----:B------:R-:W-:-:S04]  /*1270*/  SHF.R.U32.HI R6, RZ, R3, R6 ;  /* 0x00000003ff067219 */ /* 0x000fc80000011606 */
[----:B------:R-:W-:-:S03]  /*1280*/  SEL R6, R5, R6, !P0 ;  /* 0x0000000605067207 */ /* 0x000fc60004000000 */
[----:B------:R-:W-:Y:S01]  /*1290*/  @!P1 IMAD.HI.U32 R8, R7, R2, RZ ;  /* 0x0000000207089227 */ /* 0x000fe200078e00ff */
[----:B------:R-:W-:-:S04]  /*12a0*/  IADD3 R2, PT, PT, -R6, RZ, RZ ;  /* 0x000000ff06027210 */ /* 0x000fc80007ffe1ff */
[----:B------:R-:W-:Y:S01]  /*12b0*/  @!P1 SHF.R.U32.HI R8, RZ, R3, R8 ;  /* 0x00000003ff089219 */ /* 0x000fe20000011608 */
[----:B------:R-:W-:-:S03]  /*12c0*/  IMAD R2, R9, R2, R5 ;  /* 0x0000000209027224 */ /* 0x000fc600078e0205 */
[----:B------:R-:W-:Y:S02]  /*12d0*/  @!P1 SEL R3, R7, R8, !P0 ;  /* 0x0000000807039207 */ /* 0x000fe40004000000 */
[----:B------:R-:W-:-:S03]  /*12e0*/  IADD3 R8, PT, PT, -R5, RZ, RZ ;  /* 0x000000ff05087210 */ /* 0x000fc60007ffe1ff */
[--C-:B------:R-:W-:Y:S02]  /*12f0*/  @!P1 IMAD.IADD R6, R6, 0x1, -R3.reuse ;  /* 0x0000000106069824 */ /* 0x100fe400078e0a03 */
[----:B------:R-:W-:Y:S01]  /*1300*/  @!P1 IMAD R3, R2, R11, R3 ;  /* 0x0000000b02039224 */ /* 0x000fe200078e0203 */
[----:B------:R-:W-:Y:S01]  /*1310*/  IADD3 R2, PT, PT, -R7, RZ, RZ ;  /* 0x000000ff07027210 */ /* 0x000fe20007ffe1ff */
[----:B------:R-:W-:Y:S02]  /*1320*/  @!P1 IMAD R5, R6, R9, R7 ;  /* 0x0000000906059224 */ /* 0x000fe400078e0207 */
[----:B------:R-:W-:Y:S02]  /*1330*/  IMAD R8, R4, R8, R155 ;  /* 0x0000000804087224 */ /* 0x000fe400078e029b */
[----:B------:R-:W-:Y:S02]  /*1340*/  @!P1 IMAD.MOV.U32 R7, RZ, RZ, R3 ;  /* 0x000000ffff079224 */ /* 0x000fe400078e0003 */
[----:B------:R-:W-:-:S02]  /*1350*/  IMAD R2, R10, R2, R165 ;  /* 0x000000020a027224 */ /* 0x000fc400078e02a5 */
[----:B------:R-:W-:Y:S02]  /*1360*/  IMAD R155, R5, R4, R8 ;  /* 0x00000004059b7224 */ /* 0x000fe400078e0208 */
[----:B------:R-:W-:Y:S02]  /*1370*/  IMAD R165, R7, R10, R2 ;  /* 0x0000000a07a57224 */ /* 0x000fe400078e0202 */
.L_x_16:
[----:B------:R-:W1:Y:S01]  /*1380*/  LDCU UR4, c[0x0][0xb30] ;  /* 0x00016600ff0477ac */ /* 0x000e620008000800 */
[----:B------:R-:W2:Y:S08]  /*1390*/  S2UR UR37, SR_CgaCtaId ;  /* 0x00000000002579c3 */ /* 0x000eb00000008800 */
[----:B------:R-:W3:Y:S01]  /*13a0*/  LDC R72, c[0x0][0xb24] ;  /* 0x0002c900ff487b82 */ /* 0x000ee20000000800 */
[----:B-1----:R-:W-:-:S09]  /*13b0*/  UISETP.NE.AND UP1, UPT, UR4, 0x1, UPT ;  /* 0x000000010400788c */ /* 0x002fd2000bf25270 */
[----:B--2---:R-:W-:Y:S05]  /*13c0*/  BRA.U UP1, `(.L_x_17) ;  /* 0x0000000101407547 */ /* 0x004fea000b800000 */
[----:B------:R-:W1:Y:S08]  /*13d0*/  LDC.64 R4, c[0x0][0xb10] ;  /* 0x0002c400ff047b82 */ /* 0x000e700000000a00 */
[----:B------:R-:W2:Y:S08]  /*13e0*/  LDC.64 R2, c[0x0][0xb18] ;  /* 0x0002c600ff027b82 */ /* 0x000eb00000000a00 */
[----:B------:R-:W4:Y:S08]  /*13f0*/  LDC R6, c[0x0][0xb20] ;  /* 0x0002c800ff067b82 */ /* 0x000f300000000800 */
[----:B------:R-:W3:Y:S01]  /*1400*/  LDC R8, c[0x0][0xb0c] ;  /* 0x0002c300ff087b82 */ /* 0x000ee20000000800 */
[----:B-1----:R-:W-:-:S05]  /*1410*/  IMAD.HI.U32 R4, R165, R4, RZ ;  /* 0x00000004a5047227 */ /* 0x002fca00078e00ff */
[----:B------:R-:W-:Y:S01]  /*1420*/  SHF.R.U32.HI R4, RZ, R5, R4 ;  /* 0x00000005ff047219 */ /* 0x000fe20000011604 */
[----:B--2---:R-:W-:Y:S01]  /*1430*/  IMAD.HI.U32 R3, R155, R3, RZ ;  /* 0x000000039b037227 */ /* 0x004fe200078e00ff */
[----:B------:R-:W-:-:S04]  /*1440*/  ISETP.NE.AND P0, PT, R2, 0x1, PT ;  /* 0x000000010200780c */ /* 0x000fc80003f05270 */
[----:B----4-:R-:W-:-:S04]  /*1450*/  SHF.R.U32.HI R6, RZ, R6, R3 ;  /* 0x00000006ff067219 */ /* 0x010fc80000011603 */
[----:B------:R-:W-:Y:S02]  /*1460*/  SEL R3, R155, R6, !P0 ;  /* 0x000000069b037207 */ /* 0x000fe40004000000 */
[----:B---3--:R-:W-:-:S04]  /*1470*/  ISETP.NE.AND P1, PT, R8, 0x1, PT ;  /* 0x000000010800780c */ /* 0x008fc80003f25270 */
[----:B------:R-:W-:-:S05]  /*1480*/  SEL R4, R165, R4, !P1 ;  /* 0x00000004a5047207 */ /* 0x000fca0004800000 */
[----:B------:R-:W-:Y:S02]  /*1490*/  IMAD.IADD R5, R3, 0x1, -R4 ;  /* 0x0000000103057824 */ /* 0x000fe400078e0a04 */
[----:B------:R-:W-:Y:S02]  /*14a0*/  IMAD.IADD R3, R4, 0x1, -R3 ;  /* 0x0000000104037824 */ /* 0x000fe400078e0a03 */
[----:B------:R-:W-:Y:S02]  /*14b0*/  IMAD R165, R5, R8, R165 ;  /* 0x0000000805a57224 */ /* 0x000fe400078e02a5 */
[----:B------:R-:W-:-:S07]  /*14c0*/  IMAD R155, R3, R2, R155 ;  /* 0x00000002039b7224 */ /* 0x000fce00078e029b */
.L_x_17:
[----:B------:R-:W-:Y:S01]  /*14d0*/  BAR.SYNC.DEFER_BLOCKING 0x0 ;  /* 0x0000000000007b1d */ /* 0x000fe20000010000 */
[----:B------:R-:W-:Y:S01]  /*14e0*/  UISETP.NE.AND UP1, UPT, UR8, 0x2, UPT ;  /* 0x000000020800788c */ /* 0x000fe2000bf25270 */
[----:B------:R-:W-:Y:S02]  /*14f0*/  ISETP.NE.OR P5, PT, R0, 0x2, !P5 ;  /* 0x000000020000780c */ /* 0x000fe40006fa5670 */
[----:B------:R-:W-:-:S06]  /*1500*/  LOP3.LUT R2, R166, 0x1f, RZ, 0xc0, !PT ;  /* 0x0000001fa6027812 */ /* 0x000fcc00078ec0ff */
[----:B------:R-:W-:Y:S05]  /*1510*/  BRA.U UP1, `(.L_x_18) ;  /* 0x0000001901307547 */ /* 0x000fea000b800000 */
[----:B------:R-:W1:Y:S01]  /*1520*/  LDCU UR13, c[0x0][0x38c] ;  /* 0x00007180ff0d77ac */ /* 0x000e620008000800 */
[----:B------:R-:W2:Y:S01]  /*1530*/  LDC R9, c[0x0][0x370] ;  /* 0x0000dc00ff097b82 */ /* 0x000ea20000000800 */
[----:B------:R-:W-:Y:S01]  /*1540*/  PLOP3.LUT P1, PT, PT, PT, UP2, 0x80, 0x8 ;  /* 0x000000000008781c */ /* 0x000fe20003f2f028 */
[----:B------:R-:W-:Y:S01]  /*1550*/  IMAD.MOV.U32 R15, RZ, RZ, 0x1 ;  /* 0x00000001ff0f7424 */ /* 0x000fe200078e00ff */
[----:B------:R-:W-:Y:S01]  /*1560*/  ISETP.EQ.OR P4, PT, R2, RZ, P5 ;  /* 0x000000ff0200720c */ /* 0x000fe20002f82670 */
[----:B------:R-:W-:Y:S01]  /*1570*/  IMAD.MOV.U32 R14, RZ, RZ, RZ ;  /* 0x000000ffff0e7224 */ /* 0x000fe200078e00ff */
[----:B------:R-:W-:Y:S02]  /*1580*/  PLOP3.LUT P1, PT, P1, PT, PT, 0x8, 0x80 ;  /* 0x000000000080781c */ /* 0x000fe40000f2e170 */
[----:B------:R-:W-:Y:S01]  /*1590*/  CS2R R12, SRZ ;  /* 0x00000000000c7805 */ /* 0x000fe2000001ff00 */
[----:B------:R-:W-:Y:S01]  /*15a0*/  IMAD.MOV.U32 R10, RZ, RZ, 0x1 ;  /* 0x00000001ff0a7424 */ /* 0x000fe200078e00ff */
[----:B------:R-:W4:Y:S01]  /*15b0*/  LDC R0, c[0x0][0x374] ;  /* 0x0000dd00ff007b82 */ /* 0x000f220000000800 */
[----:B------:R-:W2:Y:S01]  /*15c0*/  LDCU.64 UR22, c[0x0][0x348] ;  /* 0x00006900ff1677ac */ /* 0x000ea20008000a00 */
[----:B------:R-:W-:Y:S01]  /*15d0*/  UMOV UR6, URZ ;  /* 0x000000ff00067c82 */ /* 0x000fe20008000000 */
[----:B-1----:R-:W-:-:S04]  /*15e0*/  UIADD3 UR5, UPT, UPT, UR13, 0x3f, URZ ;  /* 0x0000003f0d057890 */ /* 0x002fc8000fffe0ff */
[----:B------:R-:W-:-:S04]  /*15f0*/  USHF.R.S32.HI UR4, URZ, 0x1f, UR5 ;  /* 0x0000001fff047899 */ /* 0x000fc80008011405 */
[----:B------:R-:W-:-:S04]  /*1600*/  ULEA.HI UR4, UR4, UR5, URZ, 0x6 ;  /* 0x0000000504047291 */ /* 0x000fc8000f8f30ff */
[----:B------:R-:W-:Y:S02]  /*1610*/  USHF.R.S32.HI UR15, URZ, 0x6, UR4 ;  /* 0x00000006ff0f7899 */ /* 0x000fe40008011404 */
[----:B------:R-:W-:Y:S02]  /*1620*/  UIADD3 UR4, UPT, UPT, UR13, -0x1, URZ ;  /* 0xffffffff0d047890 */ /* 0x000fe4000fffe0ff */
[----:B------:R-:W-:Y:S02]  /*1630*/  UISETP.LT.U32.AND UP0, UPT, UR15, 0x11, UPT ;  /* 0x000000110f00788c */ /* 0x000fe4000bf01070 */
[----:B------:R-:W-:Y:S02]  /*1640*/  UISETP.GE.U32.AND UP1, UPT, UR4, -0x7f, UPT ;  /* 0xffffff810400788c */ /* 0x000fe4000bf26070 */
[----:B------:R-:W-:Y:S02]  /*1650*/  USEL UR14, UR15, 0x11, UP0 ;  /* 0x000000110f0e7887 */ /* 0x000fe40008000000 */
[----:B------:R-:W-:-:S02]  /*1660*/  UIADD3 UR13, UPT, UPT, UR13, 0x7e, URZ ;  /* 0x0000007e0d0d7890 */ /* 0x000fc4000fffe0ff */
[----:B------:R-:W-:Y:S02]  /*1670*/  UIADD3 UR5, UPT, UPT, UR14, -0x1, URZ ;  /* 0xffffffff0e057890 */ /* 0x000fe4000fffe0ff */
[----:B------:R-:W-:-:S03]  /*1680*/  UIADD3 UR7, UPT, UPT, UR15, -UR14, URZ ;  /* 0x8000000e0f077290 */ /* 0x000fc6000fffe0ff */
[----:B------:R-:W-:-:S04]  /*1690*/  @UP1 UIADD3 UR5, UPT, UPT, UR14, URZ, URZ ;  /* 0x000000ff0e051290 */ /* 0x000fc8000fffe0ff */
[----:B--2---:R-:W-:-:S12]  /*16a0*/  UIADD3 UR5, UPT, UPT, UR5, 0x1, URZ ;  /* 0x0000000105057890 */ /* 0x004fd8000fffe0ff */
.L_x_36:
[----:B------:R-:W-:Y:S01]  /*16b0*/  UISETP.NE.AND UP0, UPT, UR37, URZ, UPT ;  /* 0x000000ff2500728c */ /* 0x000fe2000bf05270 */
[----:B------:R-:W1:Y:S08]  /*16c0*/  S2UR UR37, SR_CgaCtaId ;  /* 0x00000000002579c3 */ /* 0x000e700000008800 */
[----:B------:R-:W-:Y:S05]  /*16d0*/  BRA.U UP0, `(.L_x_19) ;  /* 0x0000000100347547 */ /* 0x000fea000b800000 */
[----:B------:R-:W2:Y:S01]  /*16e0*/  S2R R2, SR_CgaCtaId ;  /* 0x0000000000027919 */ /* 0x000ea20000008800 */
[----:B------:R-:W-:-:S04]  /*16f0*/  MOV R3, 0x400 ;  /* 0x0000040000037802 */ /* 0x000fc80000000f00 */
[----:B--2---:R-:W-:Y:S02]  /*1700*/  LEA R3, R2, R3, 0x18 ;  /* 0x0000000302037211 */ /* 0x004fe400078ec0ff */
[----:B------:R-:W-:-:S03]  /*1710*/  SHF.L.U32 R2, R10, 0x1f, RZ ;  /* 0x0000001f0a027819 */ /* 0x000fc600000006ff */
[----:B------:R-:W-:-:S04]  /*1720*/  IMAD R3, R12, 0x8, R3 ;  /* 0x000000080c037824 */ /* 0x000fc800078e0203 */
[----:B------:R-:W2:Y:S02]  /*1730*/  SYNCS.PHASECHK.TRANS64.TRYWAIT P0, [R3+URZ+0x1a0], R2 ;  /* 0x0001a002030075a7 */ /* 0x000ea400080011ff */
[----:B--2---:R-:W-:Y:S05]  /*1740*/  @!P0 BRA `(.L_x_20) ;  /* 0x00000058008c8947 */ /* 0x004fea0003800000 */
.L_x_109:
[----:B------:R-:W-:Y:S01]  /*1750*/  VIADD R12, R12, 0x1 ;  /* 0x000000010c0c7836 */ /* 0x000fe20000000000 */
[----:B------:R2:W-:Y:S04]  /*1760*/  SYNCS.ARRIVE.TRANS64.A1T0 RZ, [R3+URZ+0x190], RZ ;  /* 0x000190ff03ff79a7 */ /* 0x0005e800081000ff */
[----:B------:R-:W-:-:S04]  /*1770*/  ISETP.NE.AND P0, PT, R12, 0x2, PT ;  /* 0x000000020c00780c */ /* 0x000fc80003f05270 */
[----:B------:R-:W-:Y:S02]  /*1780*/  SEL R12, R12, RZ, P0 ;  /* 0x000000ff0c0c7207 */ /* 0x000fe40000000000 */
[----:B--2---:R-:W-:-:S04]  /*1790*/  SEL R3, RZ, 0x1, P0 ;  /* 0x00000001ff037807 */ /* 0x004fc80000000000 */
[----:B------:R-:W-:-:S07]  /*17a0*/  LOP3.LUT R10, R10, R3, RZ, 0x3c, !PT ;  /* 0x000000030a0a7212 */ /* 0x000fce00078e3cff */
.L_x_19:
[----:B------:R-:W-:Y:S01]  /*17b0*/  UMOV UR4, 0x400 ;  /* 0x0000040000047882 */ /* 0x000fe20000000000 */
[----:B------:R-:W-:Y:S01]  /*17c0*/  SHF.L.U32 R2, R15, 0x1f, RZ ;  /* 0x0000001f0f027819 */ /* 0x000fe200000006ff */
[----:B-1----:R-:W-:Y:S01]  /*17d0*/  ULEA UR4, UR37, UR4, 0x18 ;  /* 0x0000000425047291 */ /* 0x002fe2000f8ec0ff */
[----:B------:R-:W-:Y:S01]  /*17e0*/  R2UR UR35, R165 ;  /* 0x00000000a52372ca */ /* 0x000fe200000e0000 */
[----:B------:R-:W-:Y:S01]  /*17f0*/  UISETP.GE.U32.AND UP0, UPT, UR13, 0x7f, UPT ;  /* 0x0000007f0d00788c */ /* 0x000fe2000bf06070 */
[----:B------:R-:W-:Y:S01]  /*1800*/  R2UR UR11, R155 ;  /* 0x000000009b0b72ca */ /* 0x000fe200000e0000 */
[----:B------:R-:W-:Y:S01]  /*1810*/  ULEA UR8, UR6, UR4, 0x3 ;  /* 0x0000000406087291 */ /* 0x000fe2000f8e18ff */
[----:B------:R-:W-:-:S08]  /*1820*/  UMOV UR24, URZ ;  /* 0x000000ff00187c82 */ /* 0x000fd00008000000 */
[----:B------:R1:W2:Y:S01]  /*1830*/  SYNCS.PHASECHK.TRANS64.TRYWAIT P0, [UR8+0x88], R2 ;  /* 0x00008802ff0075a7 */ /* 0x0002a20008001108 */
[----:B------:R-:W-:Y:S02]  /*1840*/  USHF.L.U32 UR35, UR35, 0x7, URZ ;  /* 0x0000000723237899 */ /* 0x000fe400080006ff */
[----:B------:R-:W-:Y:S01]  /*1850*/  USHF.L.U32 UR11, UR11, 0x6, URZ ;  /* 0x000000060b0b7899 */ /* 0x000fe200080006ff */
[----:B------:R-:W-:Y:S11]  /*1860*/  BRA.U !UP0, `(.L_x_21) ;  /* 0x0000000108a87547 */ /* 0x000ff6000b800000 */
[----:B------:R-:W-:Y:S01]  /*1870*/  UMOV UR16, URZ ;  /* 0x000000ff00107c82 */ /* 0x000fe20008000000 */
[----:B------:R-:W-:-:S05]  /*1880*/  UMOV UR17, UR6 ;  /* 0x0000000600117c82 */ /* 0x000fca0008000000 */
.L_x_26:
[----:B-1----:R-:W-:Y:S01]  /*1890*/  ULEA UR33, UR17, UR4, 0x3 ;  /* 0x0000000411217291 */ /* 0x002fe2000f8e18ff */
[----:B--2---:R-:W-:Y:S01]  /*18a0*/  @!P5 MOV R3, 0x3000 ;  /* 0x000030000003d802 */ /* 0x004fe20000000f00 */
[----:B--2---:R-:W-:Y:S10]  /*18b0*/  @P0 BRA `(.L_x_22) ;  /* 0x00000000000c0947 */ /* 0x004ff40003800000 */
[----:B------:R-:W-:-:S04]  /*18c0*/  SHF.L.U32 R5, R15, 0x1f, RZ ;  /* 0x0000001f0f057819 */ /* 0x000fc800000006ff */
[----:B------:R-:W2:Y:S02]  /*18d0*/  SYNCS.PHASECHK.TRANS64.TRYWAIT P0, [UR33+0x88], R5 ;  /* 0x00008805ff0075a7 */ /* 0x000ea40008001121 */
[----:B--2---:R-:W-:Y:S05]  /*18e0*/  @!P0 BRA `(.L_x_23) ;  /* 0x0000005800388947 */ /* 0x004fea0003800000 */
.L_x_22:
[----:B------:R2:W-:Y:S01]  /*18f0*/  @!P5 SYNCS.ARRIVE.TRANS64 RZ, [UR33], R3 ;  /* 0x00000003ffffd9a7 */ /* 0x0005e20008000021 */
[----:B------:R-:W-:Y:S04]  /*1900*/  BSSY.RECONVERGENT B0, `(.L_x_24) ;  /* 0x0000003000007945 */ /* 0x000fe80003800200 */
[----:B------:R-:W-:Y:S05]  /*1910*/  @P4 BRA `(.L_x_25) ;  /* 0x0000000000044947 */ /* 0x000fea0003800000 */
[----:B------:R-:W-:Y:S05]  /*1920*/  BPT.TRAP 0x1 ;  /* 0x000000040000795c */ /* 0x000fea0000300000 */
.L_x_25:
[----:B------:R-:W-:Y:S05]  /*1930*/  BSYNC.RECONVERGENT B0 ;  /* 0x0000000000007941 */ /* 0x000fea0003800200 */
.L_x_24:
[----:B------:R-:W-:Y:S02]  /*1940*/  UIADD3 UR6, UPT, UPT, UR17, 0x1, URZ ;  /* 0x0000000111067890 */ /* 0x000fe4000fffe0ff */
[----:B------:R-:W-:Y:S02]  /*1950*/  ULEA UR32, UR17, UR4, 0xd ;  /* 0x0000000411207291 */ /* 0x000fe4000f8e68ff */
[----:B------:R-:W-:Y:S02]  /*1960*/  UISETP.NE.AND UP0, UPT, UR6, 0x11, UPT ;  /* 0x000000110600788c */ /* 0x000fe4000bf05270 */
[----:B------:R-:W-:Y:S02]  /*1970*/  UIADD3 UR26, UP1, UPT, UR22, 0x80, URZ ;  /* 0x00000080161a7890 */ /* 0x000fe4000ff3e0ff */
[----:B------:R-:W-:Y:S02]  /*1980*/  USEL UR9, URZ, 0x1, UP0 ;  /* 0x00000001ff097887 */ /* 0x000fe40008000000 */
[----:B------:R-:W-:-:S02]  /*1990*/  USEL UR6, UR6, URZ, UP0 ;  /* 0x000000ff06067287 */ /* 0x000fc40008000000 */
[----:B------:R-:W-:Y:S02]  /*19a0*/  UIADD3 UR20, UP0, UPT, UR22, 0x180, URZ ;  /* 0x0000018016147890 */ /* 0x000fe4000ff1e0ff */
[----:B------:R-:W-:Y:S01]  /*19b0*/  ULEA UR8, UR6, UR4, 0x3 ;  /* 0x0000000406087291 */ /* 0x000fe2000f8e18ff */
[----:B------:R-:W-:Y:S01]  /*19c0*/  LOP3.LUT R15, R15, UR9, RZ, 0x3c, !PT ;  /* 0x000000090f0f7c12 */ /* 0x000fe2000f8e3cff */
[----:B------:R-:W-:Y:S02]  /*19d0*/  USHF.L.U32 UR34, UR16, 0x6, URZ ;  /* 0x0000000610227899 */ /* 0x000fe400080006ff */
[----:B------:R-:W-:Y:S01]  /*19e0*/  UIADD3.X UR27, UPT, UPT, URZ, UR23, URZ, UP1, !UPT ;  /* 0x00000017ff1b7290 */ /* 0x000fe20008ffe4ff */
[----:B-1----:R-:W-:Y:S01]  /*19f0*/  SHF.L.U32 R2, R15, 0x1f, RZ ;  /* 0x0000001f0f027819 */ /* 0x002fe200000006ff */
[----:B------:R-:W-:Y:S02]  /*1a00*/  UIADD3 UR32, UPT, UPT, UR32, 0x4400, URZ ;  /* 0x0000440020207890 */ /* 0x000fe4000fffe0ff */
[----:B------:R-:W-:Y:S01]  /*1a10*/  UIADD3.X UR21, UPT, UPT, URZ, UR23, URZ, UP0, !UPT ;  /* 0x00000017ff157290 */ /* 0x000fe200087fe4ff */
[----:B------:R1:W1:Y:S01]  /*1a20*/  SYNCS.PHASECHK.TRANS64.TRYWAIT P0, [UR8+0x88], R2 ;  /* 0x00008802ff0075a7 */ /* 0x0002620008001108 */
[----:B------:R-:W-:Y:S01]  /*1a30*/  ULEA UR8, UR17, UR4, 0xc ;  /* 0x0000000411087291 */ /* 0x000fe2000f8e60ff */
[----:B------:R-:W-:Y:S01]  /*1a40*/  UMOV UR18, 0x0 ;  /* 0x0000000000127882 */ /* 0x000fe20000000000 */
[----:B------:R-:W-:-:S02]  /*1a50*/  UMOV UR19, 0x10000000 ;  /* 0x1000000000137882 */ /* 0x000fc40000000000 */
[----:B------:R-:W-:Y:S01]  /*1a60*/  UIADD3 UR8, UPT, UPT, UR8, 0x26400, URZ ;  /* 0x0002640008087890 */ /* 0x000fe2000fffe0ff */
[----:B------:R1:W-:Y:S01]  /*1a70*/  UTMALDG.3D [UR32], [UR26], desc[UR18] ;  /* 0x000012201a0075b4 */ /* 0x0003e20008011000 */
[----:B------:R-:W-:Y:S01]  /*1a80*/  UMOV UR12, UR36 ;  /* 0x00000024000c7c82 */ /* 0x000fe20008000000 */
[----:B------:R-:W-:Y:S01]  /*1a90*/  UMOV UR9, UR33 ;  /* 0x0000002100097c82 */ /* 0x000fe20008000000 */
[----:B------:R-:W-:Y:S01]  /*1aa0*/  UMOV UR10, UR34 ;  /* 0x00000022000a7c82 */ /* 0x000fe20008000000 */
[----:B------:R-:W-:Y:S01]  /*1ab0*/  UIADD3 UR16, UPT, UPT, UR16, 0x1, URZ ;  /* 0x0000000110107890 */ /* 0x000fe2000fffe0ff */
[----:B------:R-:W-:Y:S01]  /*1ac0*/  UMOV UR24, UR5 ;  /* 0x0000000500187c82 */ /* 0x000fe20008000000 */
[----:B------:R-:W-:Y:S02]  /*1ad0*/  UMOV UR17, UR6 ;  /* 0x0000000600117c82 */ /* 0x000fe40008000000 */
[----:B------:R1:W-:Y:S01]  /*1ae0*/  UTMALDG.3D [UR8], [UR20], desc[UR18] ;  /* 0x00001208140075b4 */ /* 0x0003e20008011000 */
[----:B------:R-:W-:-:S09]  /*1af0*/  UISETP.NE.AND UP0, UPT, UR16, UR5, UPT ;  /* 0x000000051000728c */ /* 0x000fd2000bf05270 */
[----:B------:R-:W-:Y:S05]  /*1b00*/  BRA.U UP0, `(.L_x_26) ;  /* 0xfffffffd00607547 */ /* 0x000fea000b83ffff */
.L_x_21:
[----:B-1----:R-:W-:Y:S01]  /*1b10*/  ULEA UR8, UR6, UR4, 0x3 ;  /* 0x0000000406087291 */ /* 0x002fe2000f8e18ff */
[----:B------:R-:W-:Y:S01]  /*1b20*/  SHF.L.U32 R2, R15, 0x1f, RZ ;  /* 0x0000001f0f027819 */ /* 0x000fe200000006ff */
[----:B------:R-:W-:Y:S01]  /*1b30*/  @!P1 SYNCS.ARRIVE.TRANS64.A1T0 RZ, [UR4+0x128], RZ ;  /* 0x000128ffffff99a7 */ /* 0x000fe20008100004 */
[----:B------:R-:W-:-:S06]  /*1b40*/  UISETP.GT.AND UP0, UPT, UR15, UR14, UPT ;  /* 0x0000000e0f00728c */ /* 0x000fcc000bf04270 */
[----:B--2---:R1:W2:Y:S03]  /*1b50*/  SYNCS.PHASECHK.TRANS64.TRYWAIT P0, [UR8+0x88], R2 ;  /* 0x00008802ff0075a7 */ /* 0x0042a60008001108 */
[----:B------:R-:W-:Y:S05]  /*1b60*/  BRA.U !UP0, `(.L_x_27) ;  /* 0x0000000108ac7547 */ /* 0x000fea000b800000 */
[----:B------:R-:W-:Y:S01]  /*1b70*/  UIADD3 UR21, UPT, UPT, UR7, UR24, URZ ;  /* 0x0000001807157290 */ /* 0x000fe2000fffe0ff */
[----:B------:R-:W-:-:S11]  /*1b80*/  UMOV UR25, UR6 ;  /* 0x0000000600197c82 */ /* 0x000fd60008000000 */
.L_x_32:
[----:B-1----:R-:W-:Y:S01]  /*1b90*/  ULEA UR17, UR25, UR4, 0x3 ;  /* 0x0000000419117291 */ /* 0x002fe2000f8e18ff */
[----:B--2---:R-:W-:Y:S01]  /*1ba0*/  @!P5 MOV R3, 0x3000 ;  /* 0x000030000003d802 */ /* 0x004fe20000000f00 */
[----:B--2---:R-:W-:Y:S10]  /*1bb0*/  @P0 BRA `(.L_x_28) ;  /* 0x00000000000c0947 */ /* 0x004ff40003800000 */
[----:B------:R-:W-:-:S04]  /*1bc0*/  SHF.L.U32 R5, R15, 0x1f, RZ ;  /* 0x0000001f0f057819 */ /* 0x000fc800000006ff */
[----:B------:R-:W2:Y:S02]  /*1bd0*/  SYNCS.PHASECHK.TRANS64.TRYWAIT P0, [UR17+0x88], R5 ;  /* 0x00008805ff0075a7 */ /* 0x000ea40008001111 */
[----:B--2---:R-:W-:Y:S05]  /*1be0*/  @!P0 BRA `(.L_x_29) ;  /* 0x0000005400908947 */ /* 0x004fea0003800000 */
.L_x_28:
[----:B------:R2:W-:Y:S01]  /*1bf0*/  @!P5 SYNCS.ARRIVE.TRANS64 RZ, [UR17], R3 ;  /* 0x00000003ffffd9a7 */ /* 0x0005e20008000011 */
[----:B------:R-:W-:Y:S04]  /*1c00*/  BSSY.RECONVERGENT B0, `(.L_x_30) ;  /* 0x0000003000007945 */ /* 0x000fe80003800200 */
[----:B------:R-:W-:Y:S05]  /*1c10*/  @P4 BRA `(.L_x_31) ;  /* 0x0000000000044947 */ /* 0x000fea0003800000 */
[----:B------:R-:W-:Y:S05]  /*1c20*/  BPT.TRAP 0x1 ;  /* 0x000000040000795c */ /* 0x000fea0000300000 */
.L_x_31:
[----:B------:R-:W-:Y:S05]  /*1c30*/  BSYNC.RECONVERGENT B0 ;  /* 0x0000000000007941 */ /* 0x000fea0003800200 */
.L_x_30:
        /* <DEDUP_REMOVED lines=10> */
[----:B------:R-:W-:Y:S01]  /*1ce0*/  UIADD3 UR16, UPT, UPT, UR16, 0x4400, URZ ;  /* 0x0000440010107890 */ /* 0x000fe2000fffe0ff */
[----:B-1----:R-:W-:Y:S01]  /*1cf0*/  SHF.L.U32 R2, R15, 0x1f, RZ ;  /* 0x0000001f0f027819 */ /* 0x002fe200000006ff */
[----:B------:R-:W-:Y:S02]  /*1d00*/  UIADD3.X UR31, UPT, UPT, URZ, UR23, URZ, UP1, !UPT ;  /* 0x00000017ff1f7290 */ /* 0x000fe40008ffe4ff */
[----:B------:R-:W-:Y:S01]  /*1d10*/  UIADD3.X UR29, UPT, UPT, URZ, UR23, URZ, UP0, !UPT ;  /* 0x00000017ff1d7290 */ /* 0x000fe200087fe4ff */
[----:B------:R1:W1:Y:S01]  /*1d20*/  SYNCS.PHASECHK.TRANS64.TRYWAIT P0, [UR8+0x88], R2 ;  /* 0x00008802ff0075a7 */ /* 0x0002620008001108 */
[----:B------:R-:W-:Y:S01]  /*1d30*/  ULEA UR8, UR25, UR4, 0xc ;  /* 0x0000000419087291 */ /* 0x000fe2000f8e60ff */
[----:B------:R-:W-:Y:S01]  /*1d40*/  UMOV UR26, 0x0 ;  /* 0x00000000001a7882 */ /* 0x000fe20000000000 */
[----:B------:R-:W-:-:S02]  /*1d50*/  UMOV UR27, 0x10000000 ;  /* 0x10000000001b7882 */ /* 0x000fc40000000000 */
[----:B------:R-:W-:Y:S01]  /*1d60*/  UIADD3 UR8, UPT, UPT, UR8, 0x26400, URZ ;  /* 0x0002640008087890 */ /* 0x000fe2000fffe0ff */
[----:B------:R-:W-:Y:S01]  /*1d70*/  UMOV UR19, UR35 ;  /* 0x0000002300137c82 */ /* 0x000fe20008000000 */
[----:B------:R-:W-:Y:S01]  /*1d80*/  UMOV UR20, UR36 ;  /* 0x0000002400147c82 */ /* 0x000fe20008000000 */
[----:B------:R-:W-:Y:S01]  /*1d90*/  UMOV UR12, UR36 ;  /* 0x00000024000c7c82 */ /* 0x000fe20008000000 */
[----:B------:R-:W-:Y:S01]  /*1da0*/  UMOV UR9, UR17 ;  /* 0x0000001100097c82 */ /* 0x000fe20008000000 */
[----:B------:R-:W-:Y:S01]  /*1db0*/  UMOV UR10, UR18 ;  /* 0x00000012000a7c82 */ /* 0x000fe20008000000 */
[----:B------:R1:W-:Y:S01]  /*1dc0*/  UTMALDG.3D [UR16], [UR30], desc[UR26] ;  /* 0x00001a101e0075b4 */ /* 0x0003e20008011000 */
[----:B------:R-:W-:Y:S01]  /*1dd0*/  UIADD3 UR24, UPT, UPT, UR24, 0x1, URZ ;  /* 0x0000000118187890 */ /* 0x000fe2000fffe0ff */
[----:B------:R-:W-:-:S03]  /*1de0*/  UMOV UR25, UR6 ;  /* 0x0000000600197c82 */ /* 0x000fc60008000000 */
[----:B------:R-:W-:Y:S01]  /*1df0*/  UISETP.NE.AND UP0, UPT, UR24, UR21, UPT ;  /* 0x000000151800728c */ /* 0x000fe2000bf05270 */
[----:B------:R1:W-:Y:S08]  /*1e00*/  UTMALDG.3D [UR8], [UR28], desc[UR26] ;  /* 0x00001a081c0075b4 */ /* 0x0003f00008011000 */
[----:B------:R-:W-:Y:S05]  /*1e10*/  BRA.U UP0, `(.L_x_32) ;  /* 0xfffffffd005c7547 */ /* 0x000fea000b83ffff */
.L_x_27:
[C---:B-1----:R-:W-:Y:S01]  /*1e20*/  LEA R2, R14.reuse, UR4, 0x3 ;  /* 0x000000040e027c11 */ /* 0x042fe2000f8e18ff */
[----:B------:R-:W-:Y:S01]  /*1e30*/  NOP ;  /* 0x0000000000007918 */ /* 0x000fe20000000000 */
[----:B--2---:R-:W-:Y:S02]  /*1e40*/  SHF.L.U32 R3, R13, 0x1f, RZ ;  /* 0x0000001f0d037819 */ /* 0x004fe400000006ff */
[----:B------:R-:W-:Y:S02]  /*1e50*/  LEA R4, R14, UR4, 0x4 ;  /* 0x000000040e047c11 */ /* 0x000fe4000f8e20ff */
[----:B------:R-:W1:Y:S02]  /*1e60*/  SYNCS.PHASECHK.TRANS64.TRYWAIT P0, [R2+URZ+0x130], R3 ;  /* 0x00013003020075a7 */ /* 0x000e6400080011ff */
[----:B-1----:R-:W-:Y:S05]  /*1e70*/  @!P0 BRA `(.L_x_33) ;  /* 0x0000005400048947 */ /* 0x002fea0003800000 */
.L_x_112:
[----:B------:R-:W2:Y:S01]  /*1e80*/  LDS.128 R4, [R4+0x1c0] ;  /* 0x0001c00004047984 */ /* 0x000ea20000000c00 */
[----:B---3--:R-:W-:Y:S01]  /*1e90*/  ISETP.GE.AND P0, PT, R72, 0x1, PT ;  /* 0x000000014800780c */ /* 0x008fe20003f06270 */
[----:B-1----:R-:W-:Y:S01]  /*1ea0*/  VIADD R2, R2, 0x140 ;  /* 0x0000014002027836 */ /* 0x002fe20000000000 */
[----:B------:R-:W-:Y:S01]  /*1eb0*/  @!PT LDS RZ, [RZ] ;  /* 0x00000000fffff984 */ /* 0x000fe20000000800 */
[----:B------:R-:W-:Y:S01]  /*1ec0*/  @!PT LDS RZ, [RZ] ;  /* 0x00000000fffff984 */ /* 0x000fe20000000800 */
[----:B------:R-:W-:Y:S01]  /*1ed0*/  @!PT LDS RZ, [RZ] ;  /* 0x00000000fffff984 */ /* 0x000fe20000000800 */
[----:B------:R-:W-:Y:S01]  /*1ee0*/  @!PT LDS RZ, [RZ] ;  /* 0x00000000fffff984 */ /* 0x000fe20000000800 */
[----:B------:R1:W-:Y:S06]  /*1ef0*/  MEMBAR.ALL.CTA ;  /* 0x0000000000007992 */ /* 0x0003ec0000008000 */
[----:B-1----:R-:W1:Y:S01]  /*1f00*/  FENCE.VIEW.ASYNC.S ;  /* 0x00000000000073c6 */ /* 0x002e620000000000 */
[----:B------:R-:W-:-:S04]  /*1f10*/  PRMT R2, RZ, 0x654, R2 ;  /* 0x00000654ff027816 */ /* 0x000fc80000000002 */
[----:B-1----:R1:W-:Y:S01]  /*1f20*/  SYNCS.ARRIVE.TRANS64.RED.A1T0 RZ, [R2+URZ], RZ ;  /* 0x000000ff02ff79a7 */ /* 0x0023e200081004ff */
[----:B--2---:R-:W-:-:S13]  /*1f30*/  LOP3.LUT P2, RZ, R6, 0x1, RZ, 0xc0, !PT ;  /* 0x0000000106ff7812 */ /* 0x004fda000784c0ff */
[----:B------:R-:W-:Y:S01]  /*1f40*/  @P2 SHF.R.U32.HI R3, RZ, 0x10, R5 ;  /* 0x00000010ff032819 */ /* 0x000fe20000011605 */
[----:B------:R-:W-:Y:S01]  /*1f50*/  VOTEU.ANY UP0, P2 ;  /* 0x0000000000ff7886 */ /* 0x000fe20001000100 */
[----:B------:R-:W-:Y:S02]  /*1f60*/  @P2 MOV R11, R4 ;  /* 0x00000004000b2202 */ /* 0x000fe40000000f00 */
[----:B------:R-:W-:Y:S02]  /*1f70*/  @P2 R2UR.BROADCAST UR8, R3 ;  /* 0x00000000030822ca */ /* 0x000fe400008e0000 */
[----:B------:R-:W-:-:S11]  /*1f80*/  @P2 LOP3.LUT R8, R5, 0xffff, RZ, 0xc0, !PT ;  /* 0x0000ffff05082812 */ /* 0x000fd600078ec0ff */
[----:B------:R-:W-:Y:S01]  /*1f90*/  @UP0 UMOV UR36, UR8 ;  /* 0x0000000800240c82 */ /* 0x000fe20008000000 */
[----:B-1----:R-:W-:Y:S05]  /*1fa0*/  @!P0 BRA `(.L_x_34) ;  /* 0x0000000000b88947 */ /* 0x002fea0003800000 */
[----:B------:R-:W4:Y:S01]  /*1fb0*/  LDC.64 R4, c[0x0][0xb18] ;  /* 0x0002c600ff047b82 */ /* 0x000f220000000a00 */
[----:B------:R-:W-:-:S07]  /*1fc0*/  ISETP.NE.AND P3, PT, R72, 0x1, PT ;  /* 0x000000014800780c */ /* 0x000fce0003f65270 */
[----:B------:R-:W1:Y:S08]  /*1fd0*/  LDC.64 R6, c[0x0][0xb10] ;  /* 0x0002c400ff067b82 */ /* 0x000e700000000a00 */
[----:B------:R-:W2:Y:S08]  /*1fe0*/  LDC R16, c[0x0][0xb20] ;  /* 0x0002c800ff107b82 */ /* 0x000eb00000000800 */
[----:B------:R-:W3:Y:S01]  /*1ff0*/  LDC R18, c[0x0][0xb0c] ;  /* 0x0002c300ff127b82 */ /* 0x000ee20000000800 */
[----:B----4-:R-:W-:Y:S01]  /*2000*/  IMAD.HI.U32 R17, R0, R5, RZ ;  /* 0x0000000500117227 */ /* 0x010fe200078e00ff */
[----:B------:R-:W-:-:S03]  /*2010*/  ISETP.NE.AND P0, PT, R4, 0x1, PT ;  /* 0x000000010400780c */ /* 0x000fc60003f05270 */
[----:B------:R-:W-:-:S03]  /*2020*/  IMAD.HI.U32 R5, R8, R5, RZ ;  /* 0x0000000508057227 */ /* 0x000fc600078e00ff */
[----:B------:R-:W4:Y:S01]  /*2030*/  LDC.64 R2, c[0x0][0xb28] ;  /* 0x0002ca00ff027b82 */ /* 0x000f220000000a00 */
[----:B-1----:R-:W-:-:S04]  /*2040*/  IMAD.HI.U32 R20, R9, R6, RZ ;  /* 0x0000000609147227 */ /* 0x002fc800078e00ff */
[----:B------:R-:W-:Y:S01]  /*2050*/  IMAD.HI.U32 R22, R11, R6, RZ ;  /* 0x000000060b167227 */ /* 0x000fe200078e00ff */
[----:B------:R-:W-:Y:S02]  /*2060*/  SHF.R.U32.HI R20, RZ, R7, R20 ;  /* 0x00000007ff147219 */ /* 0x000fe40000011614 */
[-C--:B--2---:R-:W-:Y:S02]  /*2070*/  SHF.R.U32.HI R17, RZ, R16.reuse, R17 ;  /* 0x00000010ff117219 */ /* 0x084fe40000011611 */
[----:B------:R-:W-:Y:S02]  /*2080*/  SHF.R.U32.HI R5, RZ, R16, R5 ;  /* 0x00000010ff057219 */ /* 0x000fe40000011605 */
[----:B------:R-:W-:Y:S02]  /*2090*/  SEL R17, R0, R17, !P0 ;  /* 0x0000001100117207 */ /* 0x000fe40004000000 */
[----:B------:R-:W-:Y:S02]  /*20a0*/  SHF.R.U32.HI R22, RZ, R7, R22 ;  /* 0x00000007ff167219 */ /* 0x000fe40000011616 */
[----:B---3--:R-:W-:-:S02]  /*20b0*/  ISETP.NE.AND P1, PT, R18, 0x1, PT ;  /* 0x000000011200780c */ /* 0x008fc40003f25270 */
[----:B------:R-:W-:Y:S02]  /*20c0*/  SEL R5, R8, R5, !P0 ;  /* 0x0000000508057207 */ /* 0x000fe40004000000 */
[----:B------:R-:W-:Y:S02]  /*20d0*/  SEL R19, R9, R20, !P1 ;  /* 0x0000001409137207 */ /* 0x000fe40004800000 */
[----:B------:R-:W-:Y:S01]  /*20e0*/  SEL R7, R11, R22, !P1 ;  /* 0x000000160b077207 */ /* 0x000fe20004800000 */
[----:B----4-:R-:W-:-:S04]  /*20f0*/  IMAD.HI.U32 R20, R17, R2, RZ ;  /* 0x0000000211147227 */ /* 0x010fc800078e00ff */
[----:B------:R-:W-:Y:S01]  /*2100*/  IMAD.HI.U32 R6, R19, R2, RZ ;  /* 0x0000000213067227 */ /* 0x000fe200078e00ff */
[----:B------:R-:W-:-:S04]  /*2110*/  @P3 SHF.R.U32.HI R17, RZ, R3, R20 ;  /* 0x00000003ff113219 */ /* 0x000fc80000011614 */
[----:B------:R-:W-:Y:S01]  /*2120*/  @P3 SHF.R.U32.HI R19, RZ, R3, R6 ;  /* 0x00000003ff133219 */ /* 0x000fe20000011606 */
[----:B------:R-:W-:-:S04]  /*2130*/  IMAD R17, R72, R17, RZ ;  /* 0x0000001148117224 */ /* 0x000fc800078e02ff */
[----:B------:R-:W-:Y:S01]  /*2140*/  IMAD R6, R72, R19, RZ ;  /* 0x0000001348067224 */ /* 0x000fe200078e02ff */
[C---:B------:R-:W-:Y:S02]  /*2150*/  ISETP.GE.AND P0, PT, R5.reuse, R17, PT ;  /* 0x000000110500720c */ /* 0x040fe40003f06270 */
[----:B------:R-:W-:Y:S02]  /*2160*/  IADD3 R17, PT, PT, -R5, RZ, RZ ;  /* 0x000000ff05117210 */ /* 0x000fe40007ffe1ff */
[----:B------:R-:W-:Y:S01]  /*2170*/  ISETP.GE.OR P0, PT, R7, R6, P0 ;  /* 0x000000060700720c */ /* 0x000fe20000706670 */
[----:B------:R-:W-:-:S04]  /*2180*/  IMAD.HI.U32 R6, R5, R2, RZ ;  /* 0x0000000205067227 */ /* 0x000fc800078e00ff */
[----:B------:R-:W-:Y:S01]  /*2190*/  IMAD R8, R4, R17, R8 ;  /* 0x0000001104087224 */ /* 0x000fe200078e0208 */
[----:B------:R-:W-:-:S04]  /*21a0*/  SHF.R.U32.HI R6, RZ, R3, R6 ;  /* 0x00000003ff067219 */ /* 0x000fc80000011606 */
[----:B------:R-:W-:-:S03]  /*21b0*/  SEL R6, R5, R6, !P3 ;  /* 0x0000000605067207 */ /* 0x000fc60005800000 */
[----:B------:R-:W-:-:S04]  /*21c0*/  @!P0 IMAD.HI.U32 R16, R7, R2, RZ ;  /* 0x0000000207108227 */ /* 0x000fc800078e00ff */
[----:B------:R-:W-:Y:S01]  /*21d0*/  IMAD.MOV R2, RZ, RZ, -R6 ;  /* 0x000000ffff027224 */ /* 0x000fe200078e0a06 */
[----:B------:R-:W-:-:S03]  /*21e0*/  @!P0 SHF.R.U32.HI R16, RZ, R3, R16 ;  /* 0x00000003ff108219 */ /* 0x000fc60000011610 */
[----:B------:R-:W-:Y:S01]  /*21f0*/  IMAD R2, R72, R2, R5 ;  /* 0x0000000248027224 */ /* 0x000fe200078e0205 */
[----:B------:R-:W-:-:S05]  /*2200*/  @!P0 SEL R3, R7, R16, !P3 ;  /* 0x0000001007038207 */ /* 0x000fca0005800000 */
[--C-:B------:R-:W-:Y:S02]  /*2210*/  @!P0 IMAD.IADD R6, R6, 0x1, -R3.reuse ;  /* 0x0000000106068824 */ /* 0x100fe400078e0a03 */
[----:B------:R-:W-:Y:S01]  /*2220*/  @!P0 IMAD R3, R2, R19, R3 ;  /* 0x0000001302038224 */ /* 0x000fe200078e0203 */
[----:B------:R-:W-:Y:S01]  /*2230*/  IADD3 R2, PT, PT, -R7, RZ, RZ ;  /* 0x000000ff07027210 */ /* 0x000fe20007ffe1ff */
[----:B------:R-:W-:Y:S02]  /*2240*/  @!P0 IMAD R5, R72, R6, R7 ;  /* 0x0000000648058224 */ /* 0x000fe400078e0207 */
[----:B------:R-:W-:Y:S02]  /*2250*/  @!P0 IMAD.MOV.U32 R7, RZ, RZ, R3 ;  /* 0x000000ffff078224 */ /* 0x000fe400078e0003 */
[----:B------:R-:W-:Y:S02]  /*2260*/  IMAD R2, R18, R2, R11 ;  /* 0x0000000212027224 */ /* 0x000fe400078e020b */
[----:B------:R-:W-:-:S02]  /*2270*/  IMAD R8, R5, R4, R8 ;  /* 0x0000000405087224 */ /* 0x000fc400078e0208 */
[----:B------:R-:W-:Y:S02]  /*2280*/  IMAD R11, R7, R18, R2 ;  /* 0x00000012070b7224 */ /* 0x000fe400078e0202 */
.L_x_34:
[----:B------:R-:W1:Y:S02]  /*2290*/  LDCU UR8, c[0x0][0xb30] ;  /* 0x00016600ff0877ac */ /* 0x000e640008000800 */
[----:B-1----:R-:W-:-:S09]  /*22a0*/  UISETP.NE.AND UP0, UPT, UR8, 0x1, UPT ;  /* 0x000000010800788c */ /* 0x002fd2000bf05270 */
[----:B------:R-:W-:Y:S05]  /*22b0*/  BRA.U UP0, `(.L_x_35) ;  /* 0x0000000100407547 */ /* 0x000fea000b800000 */
[----:B------:R-:W1:Y:S08]  /*22c0*/  LDC.64 R4, c[0x0][0xb10] ;  /* 0x0002c400ff047b82 */ /* 0x000e700000000a00 */
[----:B------:R-:W2:Y:S08]  /*22d0*/  LDC.64 R2, c[0x0][0xb18] ;  /* 0x0002c600ff027b82 */ /* 0x000eb00000000a00 */
[----:B------:R-:W3:Y:S08]  /*22e0*/  LDC R6, c[0x0][0xb20] ;  /* 0x0002c800ff067b82 */ /* 0x000ef00000000800 */
[----:B------:R-:W4:Y:S01]  /*22f0*/  LDC R16, c[0x0][0xb0c] ;  /* 0x0002c300ff107b82 */ /* 0x000f220000000800 */
[----:B-1----:R-:W-:-:S05]  /*2300*/  IMAD.HI.U32 R4, R11, R4, RZ ;  /* 0x000000040b047227 */ /* 0x002fca00078e00ff */
[----:B------:R-:W-:Y:S01]  /*2310*/  SHF.R.U32.HI R4, RZ, R5, R4 ;  /* 0x00000005ff047219 */ /* 0x000fe20000011604 */
[----:B--2---:R-:W-:Y:S01]  /*2320*/  IMAD.HI.U32 R3, R8, R3, RZ ;  /* 0x0000000308037227 */ /* 0x004fe200078e00ff */
[----:B------:R-:W-:-:S04]  /*2330*/  ISETP.NE.AND P0, PT, R2, 0x1, PT ;  /* 0x000000010200780c */ /* 0x000fc80003f05270 */
[----:B---3--:R-:W-:-:S04]  /*2340*/  SHF.R.U32.HI R3, RZ, R6, R3 ;  /* 0x00000006ff037219 */ /* 0x008fc80000011603 */
[----:B------:R-:W-:Y:S02]  /*2350*/  SEL R3, R8, R3, !P0 ;  /* 0x0000000308037207 */ /* 0x000fe40004000000 */
[----:B----4-:R-:W-:-:S04]  /*2360*/  ISETP.NE.AND P1, PT, R16, 0x1, PT ;  /* 0x000000011000780c */ /* 0x010fc80003f25270 */
[----:B------:R-:W-:-:S05]  /*2370*/  SEL R4, R11, R4, !P1 ;  /* 0x000000040b047207 */ /* 0x000fca0004800000 */
[----:B------:R-:W-:Y:S02]  /*2380*/  IMAD.IADD R5, R3, 0x1, -R4 ;  /* 0x0000000103057824 */ /* 0x000fe400078e0a04 */
[----:B------:R-:W-:Y:S02]  /*2390*/  IMAD.IADD R3, R4, 0x1, -R3 ;  /* 0x0000000104037824 */ /* 0x000fe400078e0a03 */
[----:B------:R-:W-:Y:S02]  /*23a0*/  IMAD R11, R5, R16, R11 ;  /* 0x00000010050b7224 */ /* 0x000fe400078e020b */
[----:B------:R-:W-:-:S07]  /*23b0*/  IMAD R8, R3, R2, R8 ;  /* 0x0000000203087224 */ /* 0x000fce00078e0208 */
.L_x_35:
[----:B------:R-:W-:Y:S01]  /*23c0*/  VIADD R14, R14, 0x1 ;  /* 0x000000010e0e7836 */ /* 0x000fe20000000000 */
[----:B------:R-:W-:Y:S01]  /*23d0*/  PLOP3.LUT P1, PT, PT, PT, PT, 0x80, 0x8 ;  /* 0x000000000008781c */ /* 0x000fe20003f2f070 */
[----:B------:R-:W-:Y:S02]  /*23e0*/  IMAD.IADD R165, R11, 0x1, R154 ;  /* 0x000000010ba57824 */ /* 0x000fe400078e029a */
[----:B------:R-:W-:Y:S01]  /*23f0*/  IMAD.IADD R155, R8, 0x1, R143 ;  /* 0x00000001089b7824 */ /* 0x000fe200078e028f */
[----:B------:R-:W-:-:S04]  /*2400*/  ISETP.NE.AND P0, PT, R14, 0x2, PT ;  /* 0x000000020e00780c */ /* 0x000fc80003f05270 */
[----:B------:R-:W-:Y:S02]  /*2410*/  SEL R2, RZ, 0x1, P0 ;  /* 0x00000001ff027807 */ /* 0x000fe40000000000 */
[----:B------:R-:W-:Y:S02]  /*2420*/  SEL R14, R14, RZ, P0 ;  /* 0x000000ff0e0e7207 */ /* 0x000fe40000000000 */
[----:B------:R-:W-:Y:S01]  /*2430*/  LOP3.LUT R13, R13, R2, RZ, 0x3c, !PT ;  /* 0x000000020d0d7212 */ /* 0x000fe200078e3cff */
[----:B------:R-:W-:Y:S06]  /*2440*/  @P2 BRA `(.L_x_36) ;  /* 0xfffffff000982947 */ /* 0x000fec000383ffff */
[----:B------:R-:W-:Y:S01]  /*2450*/  UIADD3 UR4, UPT, UPT, UR4, 0x88, URZ ;  /* 0x0000008804047890 */ /* 0x000fe2000fffe0ff */
[----:B------:R-:W-:-:S03]  /*2460*/  SHF.L.U32 R3, R15, 0x1f, RZ ;  /* 0x0000001f0f037819 */ /* 0x000fc600000006ff */
[----:B------:R-:W-:-:S09]  /*2470*/  ULEA UR5, UR6, UR4, 0x3 ;  /* 0x0000000406057291 */ /* 0x000fd2000f8e18ff */
[----:B------:R-:W1:Y:S02]  /*2480*/  SYNCS.PHASECHK.TRANS64.TRYWAIT P0, [UR5], R3 ;  /* 0x00000003ff0075a7 */ /* 0x000e640008001105 */
[----:B-1----:R-:W-:Y:S05]  /*2490*/  @!P0 BRA `(.L_x_37) ;  /* 0x0000004c00908947 */ /* 0x002fea0003800000 */
.L_x_114:
[----:B------:R-:W-:-:S04]  /*24a0*/  UIADD3 UR6, UPT, UPT, UR6, 0x1, URZ ;  /* 0x0000000106067890 */ /* 0x000fc8000fffe0ff */
[----:B------:R-:W-:-:S04]  /*24b0*/  UISETP.NE.AND UP0, UPT, UR6, 0x11, UPT ;  /* 0x000000110600788c */ /* 0x000fc8000bf05270 */
[----:B------:R-:W-:Y:S02]  /*24c0*/  USEL UR7, URZ, 0x1, UP0 ;  /* 0x00000001ff077887 */ /* 0x000fe40008000000 */
[----:B------:R-:W-:-:S04]  /*24d0*/  USEL UR6, UR6, URZ, UP0 ;  /* 0x000000ff06067287 */ /* 0x000fc80008000000 */
[----:B------:R-:W-:Y:S01]  /*24e0*/  ULEA UR5, UR6, UR4, 0x3 ;  /* 0x0000000406057291 */ /* 0x000fe2000f8e18ff */
[----:B------:R-:W-:-:S04]  /*24f0*/  LOP3.LUT R2, R15, UR7, RZ, 0x3c, !PT ;  /* 0x000000070f027c12 */ /* 0x000fc8000f8e3cff */
[----:B-1----:R-:W-:-:S04]  /*2500*/  SHF.L.U32 R3, R2, 0x1f, RZ ;  /* 0x0000001f02037819 */ /* 0x002fc800000006ff */
[----:B------:R-:W1:Y:S02]  /*2510*/  SYNCS.PHASECHK.TRANS64.TRYWAIT P0, [UR5], R3 ;  /* 0x00000003ff0075a7 */ /* 0x000e640008001105 */
[----:B-1----:R-:W-:Y:S05]  /*2520*/  @!P0 BRA `(.L_x_38) ;  /* 0x0000004c00848947 */ /* 0x002fea0003800000 */
.L_x_116:
        /* <DEDUP_REMOVED lines=9> */
.L_x_118:
        /* <DEDUP_REMOVED lines=9> */
.L_x_120:
        /* <DEDUP_REMOVED lines=9> */
.L_x_122:
        /* <DEDUP_REMOVED lines=9> */
.L_x_124:
        /* <DEDUP_REMOVED lines=9> */
.L_x_126:
        /* <DEDUP_REMOVED lines=9> */
.L_x_128:
        /* <DEDUP_REMOVED lines=9> */
.L_x_130:
        /* <DEDUP_REMOVED lines=9> */
.L_x_132:
        /* <DEDUP_REMOVED lines=9> */
.L_x_134:
        /* <DEDUP_REMOVED lines=9> */
.L_x_136:
        /* <DEDUP_REMOVED lines=9> */
.L_x_138:
        /* <DEDUP_REMOVED lines=9> */
.L_x_140:
        /* <DEDUP_REMOVED lines=9> */
.L_x_142:
        /* <DEDUP_REMOVED lines=9> */
.L_x_144:
[----:B------:R-:W-:-:S04]  /*2d10*/  UIADD3 UR6, UPT, UPT, UR6, 0x1, URZ ;  /* 0x0000000106067890 */ /* 0x000fc8000fffe0ff */
[----:B------:R-:W-:-:S04]  /*2d20*/  UISETP.NE.AND UP0, UPT, UR6, 0x11, UPT ;  /* 0x000000110600788c */ /* 0x000fc8000bf05270 */
[----:B------:R-:W-:Y:S02]  /*2d30*/  USEL UR5, URZ, 0x1, UP0 ;  /* 0x00000001ff057887 */ /* 0x000fe40008000000 */
[----:B------:R-:W-:-:S04]  /*2d40*/  USEL UR6, UR6, URZ, UP0 ;  /* 0x000000ff06067287 */ /* 0x000fc80008000000 */
[----:B------:R-:W-:Y:S01]  /*2d50*/  ULEA UR6, UR6, UR4, 0x3 ;  /* 0x0000000406067291 */ /* 0x000fe2000f8e18ff */
[----:B-1----:R-:W-:-:S04]  /*2d60*/  LOP3.LUT R3, R2, UR5, RZ, 0x3c, !PT ;  /* 0x0000000502037c12 */ /* 0x002fc8000f8e3cff */
[----:B------:R-:W-:Y:S01]  /*2d70*/  SHF.L.U32 R3, R3, 0x1f, RZ ;  /* 0x0000001f03037819 */ /* 0x000fe200000006ff */
[----:B----4-:R-:W-:-:S07]  /*2d80*/  IMAD.U32 R0, RZ, RZ, UR6 ;  /* 0x00000006ff007e24 */ /* 0x010fce000f8e00ff */
.L_x_53:
[----:B-1----:R1:W2:Y:S02]  /*2d90*/  SYNCS.PHASECHK.TRANS64.TRYWAIT P0, [R0+URZ], R3 ;  /* 0x00000003000075a7 */ /* 0x0022a400080011ff */
[----:B--2---:R-:W-:Y:S05]  /*2da0*/  @!P0 NANOSLEEP.SYNCS 0x989680 ;  /* 0x009896800000895d */ /* 0x004fea0003900000 */
[----:B------:R-:W2:Y:S02]  /*2db0*/  @!P0 SYNCS.PHASECHK.TRANS64 P0, [R0+URZ], R3 ;  /* 0x00000003000085a7 */ /* 0x000ea400080010ff */
[----:B--2---:R-:W-:Y:S05]  /*2dc0*/  @P0 EXIT ;  /* 0x000000000000094d */ /* 0x004fea0003800000 */
[----:B------:R-:W-:Y:S05]  /*2dd0*/  BRA `(.L_x_53) ;  /* 0xfffffffc00ec7947 */ /* 0x000fea000383ffff */
.L_x_18:
[----:B------:R-:W-:-:S04]  /*2de0*/  UISETP.NE.AND UP1, UPT, UR37, URZ, UPT ;  /* 0x000000ff2500728c */ /* 0x000fc8000bf25270 */
[----:B------:R-:W-:-:S09]  /*2df0*/  UISETP.NE.OR UP1, UPT, UR8, 0x1, UP1 ;  /* 0x000000010800788c */ /* 0x000fd20008f25670 */
[----:B------:R-:W-:Y:S05]  /*2e00*/  BRA.U UP1, `(.L_x_54) ;  /* 0x0000000501487547 */ /* 0x000fea000b800000 */
[----:B------:R-:W-:Y:S01]  /*2e10*/  ISETP.NE.AND P2, PT, R2, RZ, PT ;  /* 0x000000ff0200720c */ /* 0x000fe20003f45270 */
[----:B------:R-:W-:Y:S01]  /*2e20*/  IMAD.MOV.U32 R12, RZ, RZ, 0x1 ;  /* 0x00000001ff0c7424 */ /* 0x000fe200078e00ff */
[----:B------:R-:W-:Y:S02]  /*2e30*/  CS2R R10, SRZ ;  /* 0x00000000000a7805 */ /* 0x000fe4000001ff00 */
[----:B------:R-:W-:Y:S01]  /*2e40*/  CS2R R8, SRZ ;  /* 0x0000000000087805 */ /* 0x000fe2000001ff00 */
[----:B------:R-:W-:Y:S01]  /*2e50*/  UMOV UR4, 0x400 ;  /* 0x0000040000047882 */ /* 0x000fe20000000000 */
[----:B------:R-:W-:Y:S01]  /*2e60*/  UMOV UR6, URZ ;  /* 0x000000ff00067c82 */ /* 0x000fe20008000000 */
[----:B------:R-:W-:-:S12]  /*2e70*/  ULEA UR37, UR37, UR4, 0x18 ;  /* 0x0000000425257291 */ /* 0x000fd8000f8ec0ff */
.L_x_58:
[----:B------:R-:W-:Y:S02]  /*2e80*/  LEA R0, R8, UR37, 0x3 ;  /* 0x0000002508007c11 */ /* 0x000fe4000f8e18ff */
[----:B------:R-:W-:-:S03]  /*2e90*/  SHF.L.U32 R5, R9, 0x1f, RZ ;  /* 0x0000001f09057819 */ /* 0x000fc600000006ff */
[----:B------:R-:W-:Y:S01]  /*2ea0*/  VIADD R4, R0, 0x1a0 ;  /* 0x000001a000047836 */ /* 0x000fe20000000000 */
[----:B------:R-:W1:Y:S02]  /*2eb0*/  SYNCS.PHASECHK.TRANS64.TRYWAIT P0, [R0+URZ+0x190], R5 ;  /* 0x00019005000075a7 */ /* 0x000e6400080011ff */
[----:B-1----:R-:W-:Y:S05]  /*2ec0*/  @!P0 BRA `(.L_x_55) ;  /* 0x0000004800848947 */ /* 0x002fea0003800000 */
.L_x_145:
[----:B------:R-:W-:Y:S01]  /*2ed0*/  ULEA UR5, UR6, UR37, 0x3 ;  /* 0x0000002506057291 */ /* 0x000fe2000f8e18ff */
[----:B------:R-:W-:Y:S02]  /*2ee0*/  PRMT R4, RZ, 0x654, R4 ;  /* 0x00000654ff047816 */ /* 0x000fe40000000004 */
[----:B-1----:R-:W-:Y:S01]  /*2ef0*/  SHF.L.U32 R5, R12, 0x1f, RZ ;  /* 0x0000001f0c057819 */ /* 0x002fe200000006ff */
[----:B------:R-:W-:Y:S01]  /*2f00*/  UIADD3 UR4, UPT, UPT, UR5, 0x130, URZ ;  /* 0x0000013005047890 */ /* 0x000fe2000fffe0ff */
[----:B------:R1:W-:Y:S05]  /*2f10*/  SYNCS.ARRIVE.TRANS64.RED.A1T0 RZ, [R4+URZ], RZ ;  /* 0x000000ff04ff79a7 */ /* 0x0003ea00081004ff */
[----:B------:R-:W-:Y:S01]  /*2f20*/  IMAD.U32 R7, RZ, RZ, UR4 ;  /* 0x00000004ff077e24 */ /* 0x000fe2000f8e00ff */
[----:B------:R-:W2:Y:S04]  /*2f30*/  SYNCS.PHASECHK.TRANS64.TRYWAIT P0, [UR5+0x140], R5 ;  /* 0x00014005ff0075a7 */ /* 0x000ea80008001105 */
[----:B------:R-:W-:Y:S01]  /*2f40*/  PRMT R6, R2, 0x654, R7 ;  /* 0x0000065402067816 */ /* 0x000fe20000000007 */
[----:B-1----:R-:W-:Y:S01]  /*2f50*/  @!P2 IMAD.MOV.U32 R4, RZ, RZ, 0x10 ;  /* 0x00000010ff04a424 */ /* 0x002fe200078e00ff */
[----:B--2---:R-:W-:Y:S06]  /*2f60*/  @!P0 BRA `(.L_x_56) ;  /* 0x0000004800708947 */ /* 0x004fec0003800000 */
.L_x_147:
[----:B------:R-:W-:Y:S01]  /*2f70*/  ULEA UR4, UR6, UR37, 0x4 ;  /* 0x0000002506047291 */ /* 0x000fe2000f8e20ff */
[----:B------:R-:W-:Y:S01]  /*2f80*/  SEL R3, R6, R3, !P2 ;  /* 0x0000000306037207 */ /* 0x000fe20005000000 */
[----:B------:R-:W-:Y:S01]  /*2f90*/  UIADD3 UR5, UPT, UPT, UR5, 0x130, URZ ;  /* 0x0000013005057890 */ /* 0x000fe2000fffe0ff */
[----:B-1----:R-:W-:Y:S01]  /*2fa0*/  LEA R0, R11, UR37, 0x3 ;  /* 0x000000250b007c11 */ /* 0x002fe2000f8e18ff */
[----:B------:R-:W-:Y:S01]  /*2fb0*/  UIADD3 UR4, UPT, UPT, UR4, 0x1c0, URZ ;  /* 0x000001c004047890 */ /* 0x000fe2000fffe0ff */
[----:B------:R-:W-:Y:S01]  /*2fc0*/  SHF.L.U32 R5, R10, 0x1f, RZ ;  /* 0x0000001f0a057819 */ /* 0x000fe200000006ff */
[----:B------:R1:W-:Y:S01]  /*2fd0*/  @!P2 SYNCS.ARRIVE.TRANS64.RED RZ, [R3+URZ], R4 ;  /* 0x0000000403ffa9a7 */ /* 0x0003e200080004ff */
[----:B------:R-:W-:Y:S01]  /*2fe0*/  UIADD3 UR6, UPT, UPT, UR6, 0x1, URZ ;  /* 0x0000000106067890 */ /* 0x000fe2000fffe0ff */
[----:B------:R-:W-:-:S03]  /*2ff0*/  VIADD R8, R8, 0x1 ;  /* 0x0000000108087836 */ /* 0x000fc60000000000 */
[----:B------:R-:W-:Y:S02]  /*3000*/  UISETP.NE.AND UP0, UPT, UR6, 0x2, UPT ;  /* 0x000000020600788c */ /* 0x000fe4000bf05270 */
[----:B------:R-:W-:Y:S06]  /*3010*/  UGETNEXTWORKID.BROADCAST [UR4], [UR5] ;  /* 0x00000000040073ca */ /* 0x000fec0008000100 */
[----:B------:R-:W-:Y:S01]  /*3020*/  USEL UR4, URZ, 0x1, UP0 ;  /* 0x00000001ff047887 */ /* 0x000fe20008000000 */
[----:B------:R-:W-:Y:S01]  /*3030*/  ISETP.NE.AND P0, PT, R8, 0x2, PT ;  /* 0x000000020800780c */ /* 0x000fe20003f05270 */
[----:B------:R-:W-:Y:S01]  /*3040*/  USEL UR6, UR6, URZ, UP0 ;  /* 0x000000ff06067287 */ /* 0x000fe20008000000 */
[----:B------:R-:W2:Y:S03]  /*3050*/  SYNCS.PHASECHK.TRANS64.TRYWAIT P1, [R0+URZ+0x130], R5 ;  /* 0x00013005000075a7 */ /* 0x000ea600080211ff */
[----:B------:R-:W-:Y:S01]  /*3060*/  LOP3.LUT R12, R12, UR4, RZ, 0x3c, !PT ;  /* 0x000000040c0c7c12 */ /* 0x000fe2000f8e3cff */
[----:B-12---:R-:W-:Y:S07]  /*3070*/  @!P1 BRA `(.L_x_57) ;  /* 0x0000004800449947 */ /* 0x006fee0003800000 */
.L_x_148:
[C---:B------:R-:W-:Y:S01]  /*3080*/  LEA R4, R11.reuse, UR37, 0x4 ;  /* 0x000000250b047c11 */ /* 0x040fe2000f8e20ff */
[----:B-1----:R-:W-:Y:S01]  /*3090*/  VIADD R0, R0, 0x140 ;  /* 0x0000014000007836 */ /* 0x002fe20000000000 */
[----:B------:R-:W-:Y:S01]  /*30a0*/  SEL R8, R8, RZ, P0 ;  /* 0x000000ff08087207 */ /* 0x000fe20000000000 */
[----:B------:R-:W-:-:S03]  /*30b0*/  VIADD R11, R11, 0x1 ;  /* 0x000000010b0b7836 */ /* 0x000fc60000000000 */
[----:B------:R-:W1:Y:S01]  /*30c0*/  LDS.128 R4, [R4+0x1c0] ;  /* 0x0001c00004047984 */ /* 0x000e620000000c00 */
[----:B------:R-:W-:Y:S02]  /*30d0*/  PRMT R0, RZ, 0x654, R0 ;  /* 0x00000654ff007816 */ /* 0x000fe40000000000 */
[C---:B------:R-:W-:Y:S01]  /*30e0*/  ISETP.NE.AND P1, PT, R11.reuse, 0x2, PT ;  /* 0x000000020b00780c */ /* 0x040fe20003f25270 */
[----:B------:R-:W-:Y:S01]  /*30f0*/  @!PT LDS RZ, [RZ] ;  /* 0x00000000fffff984 */ /* 0x000fe20000000800 */
[----:B------:R-:W-:Y:S01]  /*3100*/  @!PT LDS RZ, [RZ] ;  /* 0x00000000fffff984 */ /* 0x000fe20000000800 */
[----:B------:R-:W-:Y:S01]  /*3110*/  @!PT LDS RZ, [RZ] ;  /* 0x00000000fffff984 */ /* 0x000fe20000000800 */
[----:B------:R-:W-:Y:S01]  /*3120*/  @!PT LDS RZ, [RZ] ;  /* 0x00000000fffff984 */ /* 0x000fe20000000800 */
[----:B------:R2:W-:Y:S06]  /*3130*/  MEMBAR.ALL.CTA ;  /* 0x0000000000007992 */ /* 0x0005ec0000008000 */
[----:B--2---:R-:W2:Y:S01]  /*3140*/  FENCE.VIEW.ASYNC.S ;  /* 0x00000000000073c6 */ /* 0x004ea20000000000 */
[----:B------:R-:W-:Y:S01]  /*3150*/  SEL R11, R11, RZ, P1 ;  /* 0x000000ff0b0b7207 */ /* 0x000fe20000800000 */
[----:B--2---:R2:W-:Y:S01]  /*3160*/  SYNCS.ARRIVE.TRANS64.RED.A1T0 RZ, [R0+URZ], RZ ;  /* 0x000000ff00ff79a7 */ /* 0x0045e200081004ff */
[----:B-1----:R-:W-:-:S02]  /*3170*/  LOP3.LUT P3, RZ, R6, 0x1, RZ, 0xc0, !PT ;  /* 0x0000000106ff7812 */ /* 0x002fc4000786c0ff */
[----:B------:R-:W-:-:S04]  /*3180*/  SEL R5, RZ, 0x1, P1 ;  /* 0x00000001ff057807 */ /* 0x000fc80000800000 */
[----:B------:R-:W-:Y:S02]  /*3190*/  LOP3.LUT R10, R10, R5, RZ, 0x3c, !PT ;  /* 0x000000050a0a7212 */ /* 0x000fe400078e3cff */
[----:B--2---:R-:W-:-:S04]  /*31a0*/  SEL R0, RZ, 0x1, P0 ;  /* 0x00000001ff007807 */ /* 0x004fc80000000000 */
[----:B------:R-:W-:Y:S01]  /*31b0*/  LOP3.LUT R9, R9, R0, RZ, 0x3c, !PT ;  /* 0x0000000009097212 */ /* 0x000fe200078e3cff */
[----:B------:R-:W-:Y:S06]  /*31c0*/  @P3 BRA `(.L_x_58) ;  /* 0xfffffffc002c3947 */ /* 0x000fec000383ffff */
[----:B------:R-:W-:Y:S01]  /*31d0*/  ULEA UR5, UR6, UR37, 0x3 ;  /* 0x0000002506057291 */ /* 0x000fe2000f8e18ff */
[----:B------:R-:W-:-:S08]  /*31e0*/  SHF.L.U32 R3, R12, 0x1f, RZ ;  /* 0x0000001f0c037819 */ /* 0x000fd000000006ff */
[----:B------:R-:W1:Y:S02]  /*31f0*/  SYNCS.PHASECHK.TRANS64 P0, [UR5+0x140], R3 ;  /* 0x00014003ff0075a7 */ /* 0x000e640008001005 */
[----:B-1----:R-:W-:Y:S05]  /*3200*/  @P0 BRA `(.L_x_59) ;  /* 0x0000000000080947 */ /* 0x002fea0003800000 */
[----:B------:R-:W1:Y:S02]  /*3210*/  SYNCS.PHASECHK.TRANS64.TRYWAIT P0, [UR5+0x140], R3 ;  /* 0x00014003ff0075a7 */ /* 0x000e640008001105 */
[----:B-1----:R-:W-:Y:S05]  /*3220*/  @!P0 BRA `(.L_x_60) ;  /* 0x0000004400ec8947 */ /* 0x002fea0003800000 */
.L_x_59:
[----:B------:R-:W-:-:S04]  /*3230*/  UIADD3 UR4, UPT, UPT, UR6, 0x1, URZ ;  /* 0x0000000106047890 */ /* 0x000fc8000fffe0ff */
[----:B------:R-:W-:-:S04]  /*3240*/  UISETP.NE.AND UP0, UPT, UR4, 0x2, UPT ;  /* 0x000000020400788c */ /* 0x000fc8000bf05270 */
[----:B------:R-:W-:Y:S02]  /*3250*/  USEL UR7, URZ, 0x1, UP0 ;  /* 0x00000001ff077887 */ /* 0x000fe40008000000 */
[----:B------:R-:W-:-:S04]  /*3260*/  USEL UR4, UR4, URZ, UP0 ;  /* 0x000000ff04047287 */ /* 0x000fc80008000000 */
[----:B------:R-:W-:Y:S01]  /*3270*/  ULEA UR4, UR4, UR37, 0x3 ;  /* 0x0000002504047291 */ /* 0x000fe2000f8e18ff */
[----:B-1----:R-:W-:-:S04]  /*3280*/  LOP3.LUT R3, R12, UR7, RZ, 0x3c, !PT ;  /* 0x000000070c037c12 */ /* 0x002fc8000f8e3cff */
[----:B------:R-:W-:-:S04]  /*3290*/  SHF.L.U32 R0, R3, 0x1f, RZ ;  /* 0x0000001f03007819 */ /* 0x000fc800000006ff */
[----:B------:R-:W1:Y:S02]  /*32a0*/  SYNCS.PHASECHK.TRANS64 P0, [UR4+0x140], R0 ;  /* 0x00014000ff0075a7 */ /* 0x000e640008001004 */
[----:B-1----:R-:W-:Y:S05]  /*32b0*/  @P0 EXIT ;  /* 0x000000000000094d */ /* 0x002fea0003800000 */
[----:B------:R-:W-:Y:S02]  /*32c0*/  SHF.L.U32 R3, R3, 0x1f, RZ ;  /* 0x0000001f03037819 */ /* 0x000fe400000006ff */
[----:B------:R-:W-:-:S07]  /*32d0*/  MOV R0, UR4 ;  /* 0x0000000400007c02 */ /* 0x000fce0008000f00 */
.L_x_61:
[----:B-1----:R1:W2:Y:S02]  /*32e0*/  SYNCS.PHASECHK.TRANS64.TRYWAIT P0, [R0+URZ+0x140], R3 ;  /* 0x00014003000075a7 */ /* 0x0022a400080011ff */
[----:B--2---:R-:W-:Y:S05]  /*32f0*/  @!P0 NANOSLEEP.SYNCS 0x989680 ;  /* 0x009896800000895d */ /* 0x004fea0003900000 */
[----:B------:R-:W2:Y:S02]  /*3300*/  @!P0 SYNCS.PHASECHK.TRANS64 P0, [R0+URZ+0x140], R3 ;  /* 0x00014003000085a7 */ /* 0x000ea400080010ff */
[----:B--2---:R-:W-:Y:S05]  /*3310*/  @P0 EXIT ;  /* 0x000000000000094d */ /* 0x004fea0003800000 */
[----:B------:R-:W-:Y:S05]  /*3320*/  BRA `(.L_x_61) ;  /* 0xfffffffc00ec7947 */ /* 0x000fea000383ffff */
.L_x_54:
[----:B------:R-:W-:-:S09]  /*3330*/  UISETP.NE.AND UP1, UPT, UR8, URZ, UPT ;  /* 0x000000ff0800728c */ /* 0x000fd2000bf25270 */
[----:B------:R-:W-:Y:S05]  /*3340*/  BRA.U UP1, `(.L_x_62) ;  /* 0x0000000d017c7547 */ /* 0x000fea000b800000 */
[----:B------:R-:W-:Y:S01]  /*3350*/  UMOV UR4, 0x40 ;  /* 0x0000004000047882 */ /* 0x000fe20000000000 */
[----:B------:R-:W-:Y:S01]  /*3360*/  NOP ;  /* 0x0000000000007918 */ /* 0x000fe20000000000 */
[----:B------:R-:W-:Y:S01]  /*3370*/  ULEA UR4, UR37, UR4, 0x18 ;  /* 0x0000000425047291 */ /* 0x000fe2000f8ec0ff */
[----:B------:R-:W-:Y:S02]  /*3380*/  UMOV UR5, 0x400 ;  /* 0x0000040000057882 */ /* 0x000fe40000000000 */
[----:B------:R-:W-:-:S06]  /*3390*/  ULEA UR37, UR37, UR5, 0x18 ;  /* 0x0000000525257291 */ /* 0x000fcc000f8ec0ff */
[----:B------:R-:W1:Y:S02]  /*33a0*/  LDS.U8 R0, [UR4+0x1c] ;  /* 0x00001c04ff007984 */ /* 0x000e640008000000 */
[----:B-1----:R-:W-:-:S13]  /*33b0*/  ISETP.NE.AND P0, PT, R0, RZ, PT ;  /* 0x000000ff0000720c */ /* 0x002fda0003f05270 */
[----:B------:R-:W-:Y:S05]  /*33c0*/  @P0 BRA `(.L_x_63) ;  /* 0x0000000000580947 */ /* 0x000fea0003800000 */
[----:B------:R-:W-:-:S13]  /*33d0*/  ELECT P0, URZ, PT ;  /* 0x0000000000ff782f */ /* 0x000fda0003800000 */
[----:B------:R-:W-:Y:S05]  /*33e0*/  @!P0 BRA `(.L_x_64) ;  /* 0x0000000000608947 */ /* 0x000fea0003800000 */
[----:B------:R-:W-:Y:S01]  /*33f0*/  UMOV UR5, 0x10 ;  /* 0x0000001000057882 */ /* 0x000fe20000000000 */
[----:B------:R-:W-:Y:S01]  /*3400*/  HFMA2 R0, -RZ, RZ, 0, 5.9604644775390625e-08 ;  /* 0x00000001ff007431 */ /* 0x000fe200000001ff */
[----:B------:R-:W-:-:S03]  /*3410*/  MOV R2, 0xffff ;  /* 0x0000ffff00027802 */ /* 0x000fc60000000f00 */
[----:B------:R-:W-:Y:S04]  /*3420*/  DEPBAR.LE SB1, 0x36 ;  /* 0x00009d800000791a */ /* 0x000fe80000000000 */
[----:B------:R-:W1:Y:S02]  /*3430*/  UTCATOMSWS.FIND_AND_SET.ALIGN UP0, UR5, UR5 ;  /* 0x00000005000575e3 */ /* 0x000e640008000800 */
[----:B-1----:R-:W-:Y:S01]  /*3440*/  MOV R3, UR5 ;  /* 0x0000000500037c02 */ /* 0x002fe20008000f00 */
[----:B------:R-:W-:Y:S06]  /*3450*/  BRA.U UP0, `(.L_x_65) ;  /* 0x0000000100187547 */ /* 0x000fec000b800000 */
.L_x_66:
[----:B------:R-:W-:Y:S05]  /*3460*/  NANOSLEEP 0x64 ;  /* 0x000000640000795d */ /* 0x000fea0003800000 */
[----:B------:R-:W-:-:S05]  /*3470*/  UMOV UR5, 0x10 ;  /* 0x0000001000057882 */ /* 0x000fca0000000000 */
[----:B------:R-:W-:Y:S04]  /*3480*/  DEPBAR.LE SB1, 0x36 ;  /* 0x00009d800000791a */ /* 0x000fe80000000000 */
[----:B------:R-:W1:Y:S02]  /*3490*/  UTCATOMSWS.FIND_AND_SET.ALIGN UP0, UR5, UR5 ;  /* 0x00000005000575e3 */ /* 0x000e640008000800 */
[----:B-1----:R-:W-:Y:S01]  /*34a0*/  MOV R3, UR5 ;  /* 0x0000000500037c02 */ /* 0x002fe20008000f00 */
[----:B------:R-:W-:Y:S05]  /*34b0*/  BRA.U !UP0, `(.L_x_66) ;  /* 0xfffffffd08e87547 */ /* 0x000fea000b83ffff */
.L_x_65:
[-C--:B------:R-:W-:Y:S02]  /*34c0*/  SHF.L.U32 R2, R2, R3.reuse, RZ ;  /* 0x0000000302027219 */ /* 0x080fe400000006ff */
[----:B------:R-:W-:Y:S01]  /*34d0*/  SHF.L.U32 R0, R0, R3, RZ ;  /* 0x0000000300007219 */ /* 0x000fe200000006ff */
[----:B------:R-:W-:Y:S02]  /*34e0*/  IMAD.SHL.U32 R3, R3, 0x20, RZ ;  /* 0x0000002003037824 */ /* 0x000fe400078e00ff */
[----:B------:R1:W-:Y:S04]  /*34f0*/  ATOMS.OR RZ, [UR4+0x14], R2 ;  /* 0x00001402ffff798c */ /* 0x0003e8000b000004 */
[----:B------:R1:W-:Y:S04]  /*3500*/  ATOMS.OR RZ, [UR4+0x18], R0 ;  /* 0x00001800ffff798c */ /* 0x0003e8000b000004 */
[----:B------:R1:W-:Y:S01]  /*3510*/  STS [UR37+0x1e0], R3 ;  /* 0x0001e003ff007988 */ /* 0x0003e20008000825 */
[----:B------:R-:W-:Y:S05]  /*3520*/  BRA `(.L_x_64) ;  /* 0x0000000000107947 */ /* 0x000fea0003800000 */
.L_x_63:
[----:B------:R-:W-:Y:S02]  /*3530*/  MOV R0, 0xffffffff ;  /* 0xffffffff00007802 */ /* 0x000fe40000000f00 */
[----:B------:R-:W-:-:S03]  /*3540*/  MOV R2, 0x3570 ;  /* 0x0000357000027802 */ /* 0x000fc60000000f00 */
[----:B------:R1:W-:Y:S04]  /*3550*/  STS [UR37+0x1e0], R0 ;  /* 0x0001e000ff007988 */ /* 0x0003e80008000825 */
[----:B-1-3-5:R-:W-:Y:S05]  /*3560*/  CALL.REL.NOINC `($__internal_1_$__cuda_sm10x_tcgen05_guardrail_trap_phase_invalid_during_alloc) ;  /* 0x0000004800687944 */ /* 0x02afea0003c00000 */
.L_x_64:
[----:B------:R-:W-:Y:S05]  /*3570*/  WARPSYNC.ALL ;  /* 0x0000000000007948 */ /* 0x000fea0003800000 */
[----:B------:R-:W2:Y:S01]  /*3580*/  S2UR UR6, SR_CgaCtaId ;  /* 0x00000000000679c3 */ /* 0x000ea20000008800 */
[----:B------:R-:W-:Y:S01]  /*3590*/  UMOV UR4, 0x400 ;  /* 0x0000040000047882 */ /* 0x000fe20000000000 */
[----:B------:R-:W-:-:S06]  /*35a0*/  NOP ;  /* 0x0000000000007918 */ /* 0x000fcc0000000000 */
[----:B------:R-:W-:Y:S06]  /*35b0*/  BAR.ARV 0x6, 0xa0 ;  /* 0x0182800000007b1d */ /* 0x000fec0000002000 */
[----:B------:R-:W4:Y:S01]  /*35c0*/  LDCU UR7, c[0x0][0x38c] ;  /* 0x00007180ff0777ac */ /* 0x000f220008000800 */
[----:B------:R-:W-:Y:S01]  /*35d0*/  IMAD.MOV.U32 R11, RZ, RZ, 0x1 ;  /* 0x00000001ff0b7424 */ /* 0x000fe200078e00ff */
[----:B------:R-:W-:Y:S01]  /*35e0*/  CS2R R8, SRZ ;  /* 0x0000000000087805 */ /* 0x000fe2000001ff00 */
[----:B------:R-:W-:Y:S01]  /*35f0*/  IMAD.MOV.U32 R10, RZ, RZ, RZ ;  /* 0x000000ffff0a7224 */ /* 0x000fe200078e00ff */
[----:B------:R-:W-:Y:S01]  /*3600*/  UMOV UR18, URZ ;  /* 0x000000ff00127c82 */ /* 0x000fe20008000000 */
[----:B------:R-:W-:Y:S01]  /*3610*/  UMOV UR17, URZ ;  /* 0x000000ff00117c82 */ /* 0x000fe20008000000 */
[----:B------:R-:W-:Y:S01]  /*3620*/  UMOV UR22, 0x0 ;  /* 0x0000000000167882 */ /* 0x000fe20000000000 */
[----:B------:R-:W-:Y:S01]  /*3630*/  UMOV UR23, 0x8100010 ;  /* 0x0810001000177882 */ /* 0x000fe20000000000 */
[----:B------:R-:W-:Y:S01]  /*3640*/  UMOV UR20, 0x0 ;  /* 0x0000000000147882 */ /* 0x000fe20000000000 */
[----:B------:R-:W-:Y:S01]  /*3650*/  UMOV UR21, 0x8100010 ;  /* 0x0810001000157882 */ /* 0x000fe20000000000 */
[----:B--2---:R-:W-:Y:S01]  /*3660*/  ULEA UR6, UR6, UR4, 0x18 ;  /* 0x0000000406067291 */ /* 0x004fe2000f8ec0ff */
[----:B------:R-:W2:Y:S03]  /*3670*/  LDCU UR4, c[0x0][0x38c] ;  /* 0x00007180ff0477ac */ /* 0x000ea60008000800 */
[----:B------:R-:W-:-:S02]  /*3680*/  UIADD3 UR11, UPT, UPT, UR6, 0x4400, URZ ;  /* 0x00004400060b7890 */ /* 0x000fc4000fffe0ff */
[----:B----4-:R-:W-:-:S03]  /*3690*/  UIADD3 UR7, UPT, UPT, UR7, 0x3f, URZ ;  /* 0x0000003f07077890 */ /* 0x010fc6000fffe0ff */
[----:B-1----:R-:W1:Y:S01]  /*36a0*/  LDS R0, [UR6+0x1e0] ;  /* 0x0001e006ff007984 */ /* 0x002e620008000800 */
[----:B------:R-:W-:Y:S02]  /*36b0*/  UIADD3 UR12, UPT, UPT, UR6, 0x26400, URZ ;  /* 0x00026400060c7890 */ /* 0x000fe4000fffe0ff */
[----:B------:R-:W-:Y:S02]  /*36c0*/  USHF.R.S32.HI UR5, URZ, 0x1f, UR7 ;  /* 0x0000001fff057899 */ /* 0x000fe40008011407 */
[----:B------:R-:W-:Y:S02]  /*36d0*/  USHF.R.U32.HI UR11, URZ, 0x4, UR11 ;  /* 0x00000004ff0b7899 */ /* 0x000fe4000801160b */
[----:B------:R-:W-:Y:S02]  /*36e0*/  ULEA.HI UR5, UR5, UR7, URZ, 0x6 ;  /* 0x0000000705057291 */ /* 0x000fe4000f8f30ff */
[----:B------:R-:W-:Y:S02]  /*36f0*/  USHF.R.U32.HI UR12, URZ, 0x4, UR12 ;  /* 0x00000004ff0c7899 */ /* 0x000fe4000801160c */
[----:B------:R-:W-:-:S02]  /*3700*/  USHF.R.S32.HI UR5, URZ, 0x6, UR5 ;  /* 0x00000006ff057899 */ /* 0x000fc40008011405 */
[----:B------:R-:W-:Y:S02]  /*3710*/  ULOP3.LUT UR11, UR11, 0x3fff, URZ, 0xc0, !UPT ;  /* 0x00003fff0b0b7892 */ /* 0x000fe4000f8ec0ff */
[----:B------:R-:W-:Y:S02]  /*3720*/  UISETP.LT.AND UP0, UPT, UR5, 0x1, UPT ;  /* 0x000000010500788c */ /* 0x000fe4000bf01270 */
[----:B------:R-:W-:Y:S02]  /*3730*/  ULOP3.LUT UR12, UR12, 0x3fff, URZ, 0xc0, !UPT ;  /* 0x00003fff0c0c7892 */ /* 0x000fe4000f8ec0ff */
[----:B------:R-:W-:Y:S02]  /*3740*/  USEL UR10, UR5, 0x1, !UP0 ;  /* 0x00000001050a7887 */ /* 0x000fe4000c000000 */
[----:B------:R-:W-:Y:S02]  /*3750*/  ULOP3.LUT UR11, UR11, 0x10000, URZ, 0xfc, !UPT ;  /* 0x000100000b0b7892 */ /* 0x000fe4000f8efcff */
[----:B------:R-:W-:-:S02]  /*3760*/  ULOP3.LUT UR12, UR12, 0x10000, URZ, 0xfc, !UPT ;  /* 0x000100000c0c7892 */ /* 0x000fc4000f8efcff */
[----:B------:R-:W-:Y:S02]  /*3770*/  UIADD3 UR10, UPT, UPT, -UR10, URZ, URZ ;  /* 0x000000ff0a0a7290 */ /* 0x000fe4000fffe1ff */
[----:B--2---:R-:W-:Y:S01]  /*3780*/  UISETP.GE.AND UP3, UPT, UR4, 0x1, UPT ;  /* 0x000000010400788c */ /* 0x004fe2000bf66270 */
[----:B-1----:R-:W-:-:S15]  /*3790*/  R2UR UR19, R0 ;  /* 0x00000000001372ca */ /* 0x002fde00000e0000 */
.L_x_73:
[----:B------:R-:W-:Y:S02]  /*37a0*/  LEA R0, R10, UR6, 0x3 ;  /* 0x000000060a007c11 */ /* 0x000fe4000f8e18ff */
[----:B------:R-:W-:Y:S02]  /*37b0*/  SHF.L.U32 R5, R9, 0x1f, RZ ;  /* 0x0000001f09057819 */ /* 0x000fe400000006ff */
[----:B------:R-:W-:Y:S01]  /*37c0*/  PLOP3.LUT P0, PT, PT, PT, UP3, 0x80, 0x8 ;  /* 0x000000000008781c */ /* 0x000fe20003f0f038 */
[----:B------:R-:W-:Y:S01]  /*37d0*/  VIADD R3, R0, 0x140 ;  /* 0x0000014000037836 */ /* 0x000fe20000000000 */
[----:B-1----:R-:W1:Y:S02]  /*37e0*/  SYNCS.PHASECHK.TRANS64.TRYWAIT P1, [R0+URZ+0x130], R5 ;  /* 0x00013005000075a7 */ /* 0x002e6400080211ff */
[----:B-1--4-:R-:W-:Y:S09]  /*37f0*/  @!P1 BRA `(.L_x_67) ;  /* 0x0000004000909947 */ /* 0x012ff20003800000 */
.L_x_150:
[----:B------:R-:W-:Y:S01]  /*3800*/  LEA R4, R10, UR6, 0x4 ;  /* 0x000000060a047c11 */ /* 0x000fe2000f8e20ff */
[----:B------:R-:W-:Y:S01]  /*3810*/  @UP3 ULEA UR4, UR17, UR6, 0x3 ;  /* 0x0000000611043291 */ /* 0x000fe2000f8e18ff */
[----:B------:R-:W-:Y:S01]  /*3820*/  PLOP3.LUT P2, PT, PT, PT, PT, 0x80, 0x8 ;  /* 0x000000000008781c */ /* 0x000fe20003f4f070 */
[----:B------:R-:W-:Y:S01]  /*3830*/  ULEA UR8, UR18, UR6, 0x3 ;  /* 0x0000000612087291 */ /* 0x000fe2000f8e18ff */
[----:B------:R-:W-:Y:S01]  /*3840*/  PRMT R3, RZ, 0x654, R3 ;  /* 0x00000654ff037816 */ /* 0x000fe20000000003 */
[----:B------:R-:W-:Y:S01]  /*3850*/  ULEA UR9, UR18, UR19, 0x6 ;  /* 0x0000001312097291 */ /* 0x000fe2000f8e30ff */
[----:B-1----:R-:W1:Y:S01]  /*3860*/  LDS.128 R4, [R4+0x1c0] ;  /* 0x0001c00004047984 */ /* 0x002e620000000c00 */
[----:B------:R-:W-:Y:S02]  /*3870*/  @P0 SHF.L.U32 R2, R8, 0x1f, RZ ;  /* 0x0000001f08020819 */ /* 0x000fe400000006ff */
[----:B------:R-:W-:Y:S01]  /*3880*/  SHF.L.U32 R0, R11, 0x1f, RZ ;  /* 0x0000001f0b007819 */ /* 0x000fe200000006ff */
[----:B------:R-:W-:Y:S01]  /*3890*/  @!PT LDS RZ, [RZ] ;  /* 0x00000000fffff984 */ /* 0x000fe20000000800 */
[----:B------:R-:W-:Y:S01]  /*38a0*/  @!PT LDS RZ, [RZ] ;  /* 0x00000000fffff984 */ /* 0x000fe20000000800 */
[----:B------:R-:W-:Y:S01]  /*38b0*/  @!PT LDS RZ, [RZ] ;  /* 0x00000000fffff984 */ /* 0x000fe20000000800 */
[----:B------:R-:W-:Y:S01]  /*38c0*/  @!PT LDS RZ, [RZ] ;  /* 0x00000000fffff984 */ /* 0x000fe20000000800 */
[----:B------:R2:W-:Y:S06]  /*38d0*/  MEMBAR.ALL.CTA ;  /* 0x0000000000007992 */ /* 0x0005ec0000008000 */
[----:B--2---:R-:W2:Y:S02]  /*38e0*/  FENCE.VIEW.ASYNC.S ;  /* 0x00000000000073c6 */ /* 0x004ea40000000000 */
[----:B--2---:R2:W-:Y:S01]  /*38f0*/  SYNCS.ARRIVE.TRANS64.RED.A1T0 RZ, [R3+URZ], RZ ;  /* 0x000000ff03ff79a7 */ /* 0x0045e200081004ff */
[----:B------:R2:W4:Y:S01]  /*3900*/  @P0 SYNCS.PHASECHK.TRANS64.TRYWAIT P2, [UR4], R2 ;  /* 0x00000002ff0005a7 */ /* 0x0005220008041104 */
[----:B-1----:R-:W-:Y:S01]  /*3910*/  LOP3.LUT P1, RZ, R6, 0x1, RZ, 0xc0, !PT ;  /* 0x0000000106ff7812 */ /* 0x002fe2000782c0ff */
[----:B------:R-:W1:Y:S02]  /*3920*/  SYNCS.PHASECHK.TRANS64.TRYWAIT P0, [UR8+0x170], R0 ;  /* 0x00017000ff0075a7 */ /* 0x000e640008001108 */
[----:B-12-4-:R-:W-:Y:S10]  /*3930*/  @!P0 BRA `(.L_x_68) ;  /* 0x0000004000548947 */ /* 0x016ff40003800000 */
.L_x_152:
[----:B------:R-:W-:Y:S01]  /*3940*/  IADD3 R10, PT, PT, R10, 0x1, RZ ;  /* 0x000000010a0a7810 */ /* 0x000fe20007ffe0ff */
[----:B------:R-:W-:Y:S06]  /*3950*/  BRA.U !UP3, `(.L_x_69) ;  /* 0x000000010b987547 */ /* 0x000fec000b800000 */
[----:B------:R-:W-:Y:S01]  /*3960*/  UPLOP3.LUT UP4, UPT, UPT, UPT, UPT, 0x40, 0x4 ;  /* 0x000000000004789c */ /* 0x000fe20003f8e870 */
[----:B------:R-:W-:Y:S01]  /*3970*/  UMOV UR16, UR10 ;  /* 0x0000000a00107c82 */ /* 0x000fe20008000000 */
[----:B------:R-:W-:Y:S01]  /*3980*/  UMOV UR15, UR5 ;  /* 0x00000005000f7c82 */ /* 0x000fe20008000000 */
[----:B------:R-:W-:-:S08]  /*3990*/  UMOV UR14, UR17 ;  /* 0x00000011000e7c82 */ /* 0x000fd00008000000 */
.L_x_72:
[----:B------:R-:W-:Y:S02]  /*39a0*/  UIADD3 UR16, UPT, UPT, UR16, 0x1, URZ ;  /* 0x0000000110107890 */ /* 0x000fe4000fffe0ff */
[----:B--2---:R-:W-:Y:S02]  /*39b0*/  ULEA UR7, UR14, UR6, 0x3 ;  /* 0x000000060e077291 */ /* 0x004fe4000f8e18ff */
[----:B------:R-:W-:Y:S01]  /*39c0*/  UISETP.NE.AND UP0, UPT, UR16, URZ, UPT ;  /* 0x000000ff1000728c */ /* 0x000fe2000bf05270 */
[----:B----4-:R-:W-:Y:S10]  /*39d0*/  @P2 BRA `(.L_x_70) ;  /* 0x00000000000c2947 */ /* 0x010ff40003800000 */
[----:B-1----:R-:W-:Y:S04]  /*39e0*/  SHF.L.U32 R3, R8, 0x1f, RZ ;  /* 0x0000001f08037819 */ /* 0x002fe800000006ff */
[----:B------:R-:W1:Y:S02]  /*39f0*/  SYNCS.PHASECHK.TRANS64.TRYWAIT P0, [UR7], R3 ;  /* 0x00000003ff0075a7 */ /* 0x000e640008001107 */
[----:B-1----:R-:W-:Y:S05]  /*3a00*/  @!P0 BRA `(.L_x_71) ;  /* 0x0000004000388947 */ /* 0x002fea0003800000 */
.L_x_70:
[----:B------:R-:W-:Y:S01]  /*3a10*/  UISETP.NE.AND UP1, UPT, UR15, 0x1, UPT ;  /* 0x000000010f00788c */ /* 0x000fe2000bf25270 */
[----:B------:R-:W-:Y:S01]  /*3a20*/  PLOP3.LUT P2, PT, PT, PT, PT, 0x80, 0x8 ;  /* 0x000000000008781c */ /* 0x000fe20003f4f070 */
[----:B------:R-:W-:Y:S02]  /*3a30*/  UIADD3 UR17, UPT, UPT, UR14, 0x1, URZ ;  /* 0x000000010e117890 */ /* 0x000fe4000fffe0ff */
[----:B------:R-:W-:Y:S02]  /*3a40*/  ULEA UR24, UR14, UR12, 0x8 ;  /* 0x0000000c0e187291 */ /* 0x000fe4000f8e40ff */
[----:B------:R-:W-:Y:S01]  /*3a50*/  UISETP.NE.AND UP2, UPT, UR17, 0x11, UPT ;  /* 0x000000111100788c */ /* 0x000fe2000bf45270 */
[----:B------:R-:W-:Y:S01]  /*3a60*/  PLOP3.LUT P0, PT, PT, PT, UP1, 0x80, 0x8 ;  /* 0x000000000008781c */ /* 0x000fe20003f0f018 */
[----:B------:R-:W-:Y:S02]  /*3a70*/  ULEA UR26, UR14, UR11, 0x9 ;  /* 0x0000000b0e1a7291 */ /* 0x000fe4000f8e48ff */
[----:B------:R-:W-:Y:S02]  /*3a80*/  USEL UR13, URZ, 0x1, UP2 ;  /* 0x00000001ff0d7887 */ /* 0x000fe40009000000 */
[----:B------:R-:W-:Y:S02]  /*3a90*/  USEL UR17, UR17, URZ, UP2 ;  /* 0x000000ff11117287 */ /* 0x000fe40009000000 */
[----:B------:R-:W-:Y:S02]  /*3aa0*/  UIADD3 UR30, UPT, UPT, UR24, 0x2, URZ ;  /* 0x00000002181e7890 */ /* 0x000fe4000fffe0ff */
[----:B------:R-:W-:Y:S01]  /*3ab0*/  @UP1 ULEA UR4, UR17, UR6, 0x3 ;  /* 0x0000000611041291 */ /* 0x000fe2000f8e18ff */
[----:B------:R-:W-:Y:S01]  /*3ac0*/  LOP3.LUT R8, R8, UR13, RZ, 0x3c, !PT ;  /* 0x0000000d08087c12 */ /* 0x000fe2000f8e3cff */
[----:B------:R-:W-:Y:S02]  /*3ad0*/  UIADD3 UR28, UPT, UPT, UR26, 0x2, URZ ;  /* 0x000000021a1c7890 */ /* 0x000fe4000fffe0ff */
[----:B------:R-:W-:Y:S01]  /*3ae0*/  UIADD3 UR7, UPT, UPT, UR7, 0x88, URZ ;  /* 0x0000008807077890 */ /* 0x000fe2000fffe0ff */
[----:B-1----:R-:W-:Y:S01]  /*3af0*/  @P0 SHF.L.U32 R0, R8, 0x1f, RZ ;  /* 0x0000001f08000819 */ /* 0x002fe200000006ff */
[----:B------:R-:W-:Y:S01]  /*3b00*/  UMOV UR25, 0x80004020 ;  /* 0x8000402000197882 */ /* 0x000fe20000000000 */
[----:B------:R-:W-:Y:S01]  /*3b10*/  UMOV UR27, 0x80004020 ;  /* 0x80004020001b7882 */ /* 0x000fe20000000000 */
[----:B------:R-:W-:Y:S01]  /*3b20*/  UMOV UR31, 0x80004020 ;  /* 0x80004020001f7882 */ /* 0x000fe20000000000 */
[----:B------:R2:W4:Y:S01]  /*3b30*/  @P0 SYNCS.PHASECHK.TRANS64.TRYWAIT P2, [UR4], R0 ;  /* 0x00000000ff0005a7 */ /* 0x0005220008041104 */
[----:B------:R-:W-:Y:S01]  /*3b40*/  UIADD3 UR15, UPT, UPT, UR15, -0x1, URZ ;  /* 0xffffffff0f0f7890 */ /* 0x000fe2000fffe0ff */
[----:B------:R2:W-:Y:S01]  /*3b50*/  UTCQMMA gdesc[UR26], gdesc[UR24], tmem[UR9], tmem[UR22], idesc[UR23], UP4 ;  /* 0x00ff16181a0075ea */ /* 0x0005e2000a000309 */
[----:B------:R-:W-:Y:S01]  /*3b60*/  UPLOP3.LUT UP4, UPT, UPT, UPT, UPT, 0x80, 0x8 ;  /* 0x000000000008789c */ /* 0x000fe20003f8f070 */
[----:B------:R-:W-:Y:S01]  /*3b70*/  UMOV UR29, 0x80004020 ;  /* 0x80004020001d7882 */ /* 0x000fe20000000000 */
[----:B------:R-:W-:Y:S01]  /*3b80*/  UMOV UR14, UR17 ;  /* 0x00000011000e7c82 */ /* 0x000fe20008000000 */
[----:B------:R2:W-:Y:S01]  /*3b90*/  UTCQMMA gdesc[UR28], gdesc[UR30], tmem[UR9], tmem[UR20], idesc[UR21], UPT ;  /* 0x00ff141e1c0075ea */ /* 0x0005e2000b800309 */
[----:B------:R2:W-:Y:S01]  /*3ba0*/  UTCBAR [UR7], URZ ;  /* 0x000000ff070073e9 */ /* 0x0005e200080000ff */
[----:B------:R-:W-:Y:S06]  /*3bb0*/  BRA.U UP0, `(.L_x_72) ;  /* 0xfffffffd00787547 */ /* 0x000fec000b83ffff */
.L_x_69:
[----:B------:R-:W-:Y:S01]  /*3bc0*/  UIADD3 UR18, UPT, UPT, UR18, 0x1, URZ ;  /* 0x0000000112127890 */ /* 0x000fe2000fffe0ff */
[C---:B------:R-:W-:Y:S01]  /*3bd0*/  ISETP.NE.AND P0, PT, R10.reuse, 0x2, PT ;  /* 0x000000020a00780c */ /* 0x040fe20003f05270 */
[----:B------:R-:W-:Y:S02]  /*3be0*/  UIADD3 UR8, UPT, UPT, UR8, 0x150, URZ ;  /* 0x0000015008087890 */ /* 0x000fe4000fffe0ff */
[----:B------:R-:W-:Y:S01]  /*3bf0*/  UISETP.NE.AND UP0, UPT, UR18, 0x4, UPT ;  /* 0x000000041200788c */ /* 0x000fe2000bf05270 */
[----:B-12---:R-:W-:Y:S02]  /*3c00*/  SEL R0, RZ, 0x1, P0 ;  /* 0x00000001ff007807 */ /* 0x006fe40000000000 */
[----:B------:R-:W-:Y:S01]  /*3c10*/  SEL R10, R10, RZ, P0 ;  /* 0x000000ff0a0a7207 */ /* 0x000fe20000000000 */
[----:B------:R-:W-:Y:S01]  /*3c20*/  USEL UR4, URZ, 0x1, UP0 ;  /* 0x00000001ff047887 */ /* 0x000fe20008000000 */
[----:B------:R-:W-:Y:S01]  /*3c30*/  LOP3.LUT R9, R9, R0, RZ, 0x3c, !PT ;  /* 0x0000000009097212 */ /* 0x000fe200078e3cff */
[----:B------:R-:W-:Y:S01]  /*3c40*/  USEL UR18, UR18, URZ, UP0 ;  /* 0x000000ff12127287 */ /* 0x000fe20008000000 */
[----:B------:R1:W-:Y:S03]  /*3c50*/  UTCBAR [UR8], URZ ;  /* 0x000000ff080073e9 */ /* 0x0003e600080000ff */
[----:B------:R-:W-:Y:S01]  /*3c60*/  LOP3.LUT R11, R11, UR4, RZ, 0x3c, !PT ;  /* 0x000000040b0b7c12 */ /* 0x000fe2000f8e3cff */
[----:B------:R-:W-:Y:S07]  /*3c70*/  @P1 BRA `(.L_x_73) ;  /* 0xfffffff800c81947 */ /* 0x000fee000383ffff */
[----:B------:R-:W2:Y:S01]  /*3c80*/  S2UR UR4, SR_CgaCtaId ;  /* 0x00000000000479c3 */ /* 0x000ea20000008800 */
[----:B------:R-:W-:Y:S01]  /*3c90*/  ELECT P0, URZ, PT ;  /* 0x0000000000ff782f */ /* 0x000fe20003800000 */
[----:B------:R-:W-:Y:S01]  /*3ca0*/  IMAD.MOV.U32 R0, RZ, RZ, 0x1 ;  /* 0x00000001ff007424 */ /* 0x000fe200078e00ff */
[----:B------:R-:W-:Y:S01]  /*3cb0*/  UIADD3 UR6, UPT, UPT, UR6, 0x170, URZ ;  /* 0x0000017006067890 */ /* 0x000fe2000fffe0ff */
[----:B------:R-:W-:Y:S01]  /*3cc0*/  SHF.L.U32 R3, R11, 0x1f, RZ ;  /* 0x0000001f0b037819 */ /* 0x000fe200000006ff */
[----:B------:R-:W-:-:S03]  /*3cd0*/  UMOV UR5, 0x40 ;  /* 0x0000004000057882 */ /* 0x000fc60000000000 */
[----:B------:R-:W-:Y:S01]  /*3ce0*/  UVIRTCOUNT.DEALLOC.SMPOOL 0x80 ;  /* 0x000000800000784c */ /* 0x000fe20000000000 */
[----:B--2---:R-:W-:Y:S02]  /*3cf0*/  ULEA UR4, UR4, UR5, 0x18 ;  /* 0x0000000504047291 */ /* 0x004fe4000f8ec0ff */
[----:B------:R-:W-:-:S07]  /*3d00*/  ULEA UR5, UR18, UR6, 0x3 ;  /* 0x0000000612057291 */ /* 0x000fce000f8e18ff */
[----:B------:R2:W-:Y:S02]  /*3d10*/  @P0 STS.U8 [UR4+0x1c], R0 ;  /* 0x00001c00ff000988 */ /* 0x0005e40008000004 */
[----:B------:R-:W3:Y:S02]  /*3d20*/  SYNCS.PHASECHK.TRANS64.TRYWAIT P0, [UR5], R3 ;  /* 0x00000003ff0075a7 */ /* 0x000ee40008001105 */
[----:B--23--:R-:W-:Y:S05]  /*3d30*/  @!P0 BRA `(.L_x_74) ;  /* 0x0000003c00848947 */ /* 0x00cfea0003800000 */
.L_x_155:
[----:B------:R-:W-:-:S04]  /*3d40*/  UIADD3 UR7, UPT, UPT, UR18, 0x1, URZ ;  /* 0x0000000112077890 */ /* 0x000fc8000fffe0ff */
[----:B------:R-:W-:-:S04]  /*3d50*/  UISETP.NE.AND UP0, UPT, UR7, 0x4, UPT ;  /* 0x000000040700788c */ /* 0x000fc8000bf05270 */
[----:B-1----:R-:W-:Y:S02]  /*3d60*/  USEL UR8, URZ, 0x1, UP0 ;  /* 0x00000001ff087887 */ /* 0x002fe40008000000 */
[----:B------:R-:W-:-:S04]  /*3d70*/  USEL UR7, UR7, URZ, UP0 ;  /* 0x000000ff07077287 */ /* 0x000fc80008000000 */
[----:B------:R-:W-:Y:S01]  /*3d80*/  ULEA UR5, UR7, UR6, 0x3 ;  /* 0x0000000607057291 */ /* 0x000fe2000f8e18ff */
[----:B------:R-:W-:-:S04]  /*3d90*/  LOP3.LUT R2, R11, UR8, RZ, 0x3c, !PT ;  /* 0x000000080b027c12 */ /* 0x000fc8000f8e3cff */
[----:B--2---:R-:W-:-:S04]  /*3da0*/  SHF.L.U32 R3, R2, 0x1f, RZ ;  /* 0x0000001f02037819 */ /* 0x004fc800000006ff */
[----:B------:R-:W1:Y:S02]  /*3db0*/  SYNCS.PHASECHK.TRANS64.TRYWAIT P0, [UR5], R3 ;  /* 0x00000003ff0075a7 */ /* 0x000e640008001105 */
[----:B-1----:R-:W-:Y:S05]  /*3dc0*/  @!P0 BRA `(.L_x_75) ;  /* 0x0000003c00788947 */ /* 0x002fea0003800000 */
.L_x_157:
        /* <DEDUP_REMOVED lines=9> */
.L_x_159:
[----:B------:R-:W-:-:S04]  /*3e60*/  UIADD3 UR7, UPT, UPT, UR7, 0x1, URZ ;  /* 0x0000000107077890 */ /* 0x000fc8000fffe0ff */
[----:B------:R-:W-:-:S04]  /*3e70*/  UISETP.NE.AND UP0, UPT, UR7, 0x4, UPT ;  /* 0x000000040700788c */ /* 0x000fc8000bf05270 */
[----:B------:R-:W-:Y:S02]  /*3e80*/  USEL UR5, URZ, 0x1, UP0 ;  /* 0x00000001ff057887 */ /* 0x000fe40008000000 */
[----:B------:R-:W-:-:S04]  /*3e90*/  USEL UR7, UR7, URZ, UP0 ;  /* 0x000000ff07077287 */ /* 0x000fc80008000000 */
[----:B------:R-:W-:Y:S01]  /*3ea0*/  ULEA UR7, UR7, UR6, 0x3 ;  /* 0x0000000607077291 */ /* 0x000fe2000f8e18ff */
[----:B-1----:R-:W-:-:S04]  /*3eb0*/  LOP3.LUT R3, R2, UR5, RZ, 0x3c, !PT ;  /* 0x0000000502037c12 */ /* 0x002fc8000f8e3cff */
[----:B------:R-:W-:-:S04]  /*3ec0*/  SHF.L.U32 R3, R3, 0x1f, RZ ;  /* 0x0000001f03037819 */ /* 0x000fc800000006ff */
[----:B------:R-:W1:Y:S02]  /*3ed0*/  SYNCS.PHASECHK.TRANS64.TRYWAIT P0, [UR7], R3 ;  /* 0x00000003ff0075a7 */ /* 0x000e640008001107 */
[----:B-1----:R-:W-:Y:S05]  /*3ee0*/  @!P0 BRA `(.L_x_77) ;  /* 0x0000003c00608947 */ /* 0x002fea0003800000 */
.L_x_161:
[----:B------:R-:W-:Y:S01]  /*3ef0*/  NOP ;  /* 0x0000000000007918 */ /* 0x000fe20000000000 */
[----:B-1----:R-:W1:Y:S01]  /*3f00*/  LDS R0, [UR4+0x14] ;  /* 0x00001404ff007984 */ /* 0x002e620008000800 */
[----:B------:R-:W-:Y:S01]  /*3f10*/  ULOP3.LUT UR6, UR19, 0xffff, URZ, 0xc0, !UPT ;  /* 0x0000ffff13067892 */ /* 0x000fe2000f8ec0ff */
[----:B------:R-:W-:Y:S01]  /*3f20*/  UMOV UR8, 0xffff ;  /* 0x0000ffff00087882 */ /* 0x000fe20000000000 */
[----:B------:R-:W-:Y:S02]  /*3f30*/  UMOV UR5, 0x1 ;  /* 0x0000000100057882 */ /* 0x000fe40000000000 */
[----:B------:R-:W-:-:S04]  /*3f40*/  USHF.R.U32.HI UR6, URZ, 0x5, UR6 ;  /* 0x00000005ff067899 */ /* 0x000fc80008011606 */
[----:B------:R-:W-:Y:S02]  /*3f50*/  USHF.L.U32 UR8, UR8, UR6, URZ ;  /* 0x0000000608087299 */ /* 0x000fe400080006ff */
[----:B------:R-:W-:-:S04]  /*3f60*/  USHF.L.U32 UR5, UR5, UR6, URZ ;  /* 0x0000000605057299 */ /* 0x000fc800080006ff */
[----:B-1----:R-:W-:-:S04]  /*3f70*/  LOP3.LUT R0, R0, UR8, RZ, 0xc0, !PT ;  /* 0x0000000800007c12 */ /* 0x002fc8000f8ec0ff */
[----:B------:R-:W-:-:S13]  /*3f80*/  ISETP.NE.AND P0, PT, R0, UR8, PT ;  /* 0x0000000800007c0c */ /* 0x000fda000bf05270 */
[----:B------:R-:W-:Y:S05]  /*3f90*/  @P0 BRA `(.L_x_78) ;  /* 0x0000000000580947 */ /* 0x000fea0003800000 */
[----:B------:R-:W1:Y:S02]  /*3fa0*/  LDS R0, [UR4+0x18] ;  /* 0x00001804ff007984 */ /* 0x000e640008000800 */
[----:B-1----:R-:W-:-:S04]  /*3fb0*/  LOP3.LUT R0, R0, UR5, RZ, 0xc0, !PT ;  /* 0x0000000500007c12 */ /* 0x002fc8000f8ec0ff */
[----:B------:R-:W-:-:S13]  /*3fc0*/  ISETP.NE.AND P0, PT, R0, UR5, PT ;  /* 0x0000000500007c0c */ /* 0x000fda000bf05270 */
[----:B------:R-:W-:Y:S05]  /*3fd0*/  @P0 BRA `(.L_x_79) ;  /* 0x00000000003c0947 */ /* 0x000fea0003800000 */
[----:B------:R-:W1:Y:S01]  /*3fe0*/  S2R R2, SR_LANEID ;  /* 0x0000000000027919 */ /* 0x000e620000000000 */
[----:B------:R-:W-:Y:S01]  /*3ff0*/  ULOP3.LUT UR8, URZ, UR8, URZ, 0x33, !UPT ;  /* 0x00000008ff087292 */ /* 0x000fe2000f8e33ff */
[----:B------:R-:W-:Y:S01]  /*4000*/  LOP3.LUT R4, RZ, UR5, RZ, 0x33, !PT ;  /* 0x00000005ff047c12 */ /* 0x000fe2000f8e33ff */
[----:B------:R-:W-:Y:S02]  /*4010*/  VOTEU.ANY UR7, UPT, PT ;  /* 0x0000000000077886 */ /* 0x000fe400038e0100 */
[----:B------:R-:W-:Y:S01]  /*4020*/  UFLO.U32 UR7, UR7 ;  /* 0x00000007000772bd */ /* 0x000fe200080e0000 */
[----:B------:R-:W2:Y:S01]  /*4030*/  REDUX UR5, R4 ;  /* 0x00000000040573c4 */ /* 0x000ea20000000000 */
[----:B------:R-:W-:-:S06]  /*4040*/  IMAD.U32 R0, RZ, RZ, UR8 ;  /* 0x00000008ff007e24 */ /* 0x000fcc000f8e00ff */
[----:B------:R3:W-:Y:S01]  /*4050*/  UTCATOMSWS.AND URZ, UR8 ;  /* 0x0000000800ff79e3 */ /* 0x0007e20008000000 */
[----:B------:R-:W4:Y:S01]  /*4060*/  REDUX UR6, R0 ;  /* 0x00000000000673c4 */ /* 0x000f220000000000 */
[----:B-1----:R-:W-:Y:S01]  /*4070*/  ISETP.EQ.U32.AND P0, PT, R2, UR7, PT ;  /* 0x0000000702007c0c */ /* 0x002fe2000bf02070 */
[----:B--2---:R-:W-:Y:S01]  /*4080*/  IMAD.U32 R2, RZ, RZ, UR5 ;  /* 0x00000005ff027e24 */ /* 0x004fe2000f8e00ff */
[----:B----4-:R-:W-:-:S11]  /*4090*/  MOV R3, UR6 ;  /* 0x0000000600037c02 */ /* 0x010fd60008000f00 */
[----:B------:R3:W-:Y:S04]  /*40a0*/  @P0 ATOMS.AND RZ, [UR4+0x14], R3 ;  /* 0x00001403ffff098c */ /* 0x0007e8000a800004 */
[----:B------:R3:W-:Y:S01]  /*40b0*/  @P0 ATOMS.AND RZ, [UR4+0x18], R2 ;  /* 0x00001802ffff098c */ /* 0x0007e2000a800004 */
[----:B------:R-:W-:Y:S05]  /*40c0*/  BRA `(.L_x_80) ;  /* 0x0000000000147947 */ /* 0x000fea0003800000 */
.L_x_79:
[----:B------:R-:W-:Y:S02]  /*40d0*/  MOV R2, 0x40f0 ;  /* 0x000040f000027802 */ /* 0x000fe40000000f00 */
[----:B----45:R-:W-:Y:S05]  /*40e0*/  CALL.REL.NOINC `($__internal_0_$__cuda_sm10x_tcgen05_guardrail_trap_col_being_dealloced_not_returned_by_alloc) ;  /* 0x0000003c007c7944 */ /* 0x030fea0003c00000 */
[----:B------:R-:W-:Y:S05]  /*40f0*/  BRA `(.L_x_80) ;  /* 0x0000000000087947 */ /* 0x000fea0003800000 */
.L_x_78:
[----:B------:R-:W-:Y:S02]  /*4100*/  MOV R2, 0x4120 ;  /* 0x0000412000027802 */ /* 0x000fe40000000f00 */
[----:B----45:R-:W-:Y:S05]  /*4110*/  CALL.REL.NOINC `($__internal_2_$__cuda_sm10x_tcgen05_guardrail_trap_unallocated_columns_being_dealloced) ;  /* 0x0000003c00887944 */ /* 0x030fea0003c00000 */
.L_x_80:
[----:B------:R-:W-:Y:S01]  /*4120*/  NOP ;  /* 0x0000000000007918 */ /* 0x000fe20000000000 */
[----:B---3--:R-:W-:Y:S05]  /*4130*/  EXIT ;  /* 0x000000000000794d */ /* 0x008fea0003800000 */
.L_x_62:
[----:B------:R-:W-:-:S09]  /*4140*/  UISETP.NE.OR UP2, UPT, UR8, 0x3, !UP2 ;  /* 0x000000030800788c */ /* 0x000fd2000d745670 */
[----:B------:R-:W-:Y:S05]  /*4150*/  BRA.U UP2, `(.L_x_81) ;  /* 0x0000000902c87547 */ /* 0x000fea000b800000 */
[----:B------:R-:W1:Y:S01]  /*4160*/  LDCU.64 UR6, c[0x0][0x888] ;  /* 0x00011100ff0677ac */ /* 0x000e620008000a00 */
[----:B------:R-:W2:Y:S01]  /*4170*/  LDC R0, c[0x0][0xb30] ;  /* 0x0002cc00ff007b82 */ /* 0x000ea20000000800 */
[----:B------:R-:W-:Y:S01]  /*4180*/  IMAD.MOV.U32 R30, RZ, RZ, 0x1 ;  /* 0x00000001ff1e7424 */ /* 0x000fe200078e00ff */
[----:B------:R-:W-:Y:S01]  /*4190*/  CS2R R28, SRZ ;  /* 0x00000000001c7805 */ /* 0x000fe2000001ff00 */
[----:B------:R-:W4:Y:S01]  /*41a0*/  LDCU.64 UR4, c[0x0][0x890] ;  /* 0x00011200ff0477ac */ /* 0x000f220008000a00 */
[----:B------:R-:W-:Y:S01]  /*41b0*/  IMAD.MOV.U32 R25, RZ, RZ, 0x2000 ;  /* 0x00002000ff197424 */ /* 0x000fe200078e00ff */
[----:B------:R-:W-:-:S03]  /*41c0*/  UMOV UR8, 0x400 ;  /* 0x0000040000087882 */ /* 0x000fc60000000000 */
[----:B------:R-:W3:Y:S01]  /*41d0*/  LDC R19, c[0x0][0x370] ;  /* 0x0000dc00ff137b82 */ /* 0x000ee20000000800 */
[----:B------:R-:W-:-:S07]  /*41e0*/  UPLOP3.LUT UP1, UPT, UPT, UPT, UPT, 0x40, 0x4 ;  /* 0x000000000004789c */ /* 0x000fce0003f2e870 */
[----:B------:R-:W3:Y:S01]  /*41f0*/  LDC R2, c[0x0][0xb0c] ;  /* 0x0002c300ff027b82 */ /* 0x000ee20000000800 */
[----:B-1----:R-:W-:Y:S02]  /*4200*/  UISETP.NE.U32.AND UP2, UPT, UR6, URZ, UPT ;  /* 0x000000ff0600728c */ /* 0x002fe4000bf45070 */
[----:B------:R-:W-:Y:S02]  /*4210*/  ULEA UR6, UR37, UR8, 0x18 ;  /* 0x0000000825067291 */ /* 0x000fe4000f8ec0ff */
[----:B------:R-:W-:Y:S02]  /*4220*/  UISETP.NE.AND.EX UP2, UPT, UR7, URZ, UPT, UP2 ;  /* 0x000000ff0700728c */ /* 0x000fe4000bf45320 */
[----:B------:R-:W-:Y:S01]  /*4230*/  UIADD3 UR7, UPT, UPT, UR6, 0x110, URZ ;  /* 0x0000011006077890 */ /* 0x000fe2000fffe0ff */
[----:B------:R-:W1:Y:S01]  /*4240*/  LDC R18, c[0x0][0xb20] ;  /* 0x0002c800ff127b82 */ /* 0x000e620000000800 */
[----:B----4-:R-:W-:Y:S01]  /*4250*/  UISETP.NE.U32.AND UP3, UPT, UR4, URZ, UPT ;  /* 0x000000ff0400728c */ /* 0x010fe2000bf65070 */
[----:B--2---:R-:W-:Y:S01]  /*4260*/  ISETP.NE.AND P1, PT, R0, 0x1, PT ;  /* 0x000000010000780c */ /* 0x004fe20003f25270 */
[----:B------:R-:W-:-:S02]  /*4270*/  UPRMT UR37, UR37, 0x654, UR7 ;  /* 0x0000065425257896 */ /* 0x000fc40008000007 */
[----:B------:R-:W-:-:S03]  /*4280*/  UISETP.NE.AND.EX UP3, UPT, UR5, URZ, UPT, UP3 ;  /* 0x000000ff0500728c */ /* 0x000fc6000bf65330 */
[----:B------:R-:W2:Y:S08]  /*4290*/  LDC.64 R32, c[0x0][0x348] ;  /* 0x0000d200ff207b82 */ /* 0x000eb00000000a00 */
[----:B------:R-:W4:Y:S08]  /*42a0*/  LDC.64 R16, c[0x0][0xb10] ;  /* 0x0002c400ff107b82 */ /* 0x000f300000000a00 */
[----:B------:R-:W1:Y:S08]  /*42b0*/  LDC.64 R6, c[0x0][0xb18] ;  /* 0x0002c600ff067b82 */ /* 0x000e700000000a00 */
[----:B------:R-:W1:Y:S08]  /*42c0*/  LDC.64 R4, c[0x0][0xb28] ;  /* 0x0002ca00ff047b82 */ /* 0x000e700000000a00 */
[----:B---3--:R-:W1:Y:S02]  /*42d0*/  LDC R24, c[0x0][0x374] ;  /* 0x0000dd00ff187b82 */ /* 0x008e640000000800 */
.L_x_89:
[C---:B------:R-:W-:Y:S02]  /*42e0*/  LEA R0, R29.reuse, UR6, 0x3 ;  /* 0x000000061d007c11 */ /* 0x040fe4000f8e18ff */
[----:B------:R-:W-:Y:S02]  /*42f0*/  SHF.L.U32 R3, R28, 0x1f, RZ ;  /* 0x0000001f1c037819 */ /* 0x000fe400000006ff */
[----:B------:R-:W-:Y:S02]  /*4300*/  LEA R20, R29, UR6, 0x4 ;  /* 0x000000061d147c11 */ /* 0x000fe4000f8e20ff */
[----:B---3--:R-:W3:Y:S02]  /*4310*/  SYNCS.PHASECHK.TRANS64.TRYWAIT P0, [R0+URZ+0x130], R3 ;  /* 0x00013003000075a7 */ /* 0x008ee400080011ff */
[----:B---3--:R-:W-:Y:S05]  /*4320*/  @!P0 BRA `(.L_x_82) ;  /* 0x0000003800688947 */ /* 0x008fea0003800000 */
.L_x_162:
[----:B------:R-:W-:Y:S01]  /*4330*/  ISETP.GE.AND P0, PT, R72, 0x1, PT ;  /* 0x000000014800780c */ /* 0x000fe20003f06270 */
[----:B------:R-:W1:Y:S01]  /*4340*/  LDS.128 R20, [R20+0x1c0] ;  /* 0x0001c00014147984 */ /* 0x000e620000000c00 */
[----:B------:R-:W-:Y:S01]  /*4350*/  ISETP.NE.U32.AND P4, PT, RZ, UR4, PT ;  /* 0x00000004ff007c0c */ /* 0x000fe2000bf85070 */
[----:B---3--:R-:W-:Y:S01]  /*4360*/  VIADD R0, R0, 0x140 ;  /* 0x0000014000007836 */ /* 0x008fe20000000000 */
[----:B------:R-:W-:Y:S02]  /*4370*/  SHF.L.U32 R26, R30, 0x1f, RZ ;  /* 0x0000001f1e1a7819 */ /* 0x000fe400000006ff */
[----:B------:R-:W-:Y:S02]  /*4380*/  ISETP.NE.AND.EX P4, PT, RZ, UR5, PT, P4 ;  /* 0x00000005ff007c0c */ /* 0x000fe4000bf85340 */
[----:B------:R-:W-:Y:S01]  /*4390*/  PRMT R0, RZ, 0x654, R0 ;  /* 0x00000654ff007816 */ /* 0x000fe20000000000 */
[----:B------:R-:W-:Y:S01]  /*43a0*/  @!PT LDS RZ, [RZ] ;  /* 0x00000000fffff984 */ /* 0x000fe20000000800 */
[----:B------:R-:W-:Y:S01]  /*43b0*/  @!PT LDS RZ, [RZ] ;  /* 0x00000000fffff984 */ /* 0x000fe20000000800 */
[----:B------:R-:W-:Y:S01]  /*43c0*/  @!PT LDS RZ, [RZ] ;  /* 0x00000000fffff984 */ /* 0x000fe20000000800 */
[----:B------:R-:W-:Y:S01]  /*43d0*/  @!PT LDS RZ, [RZ] ;  /* 0x00000000fffff984 */ /* 0x000fe20000000800 */
[----:B------:R3:W-:Y:S06]  /*43e0*/  MEMBAR.ALL.CTA ;  /* 0x0000000000007992 */ /* 0x0007ec0000008000 */
[----:B---3--:R-:W3:Y:S02]  /*43f0*/  FENCE.VIEW.ASYNC.S ;  /* 0x00000000000073c6 */ /* 0x008ee40000000000 */
[----:B---3--:R3:W-:Y:S01]  /*4400*/  SYNCS.ARRIVE.TRANS64.RED.A1T0 RZ, [R0+URZ], RZ ;  /* 0x000000ff00ff79a7 */ /* 0x0087e200081004ff */
[----:B-1----:R-:W-:Y:S11]  /*4410*/  LOP3.LUT P3, RZ, R22, 0x1, RZ, 0xc0, !PT ;  /* 0x0000000116ff7812 */ /* 0x002ff6000786c0ff */
[----:B------:R-:W-:Y:S02]  /*4420*/  @!UPT UIADD3 URZ, UPT, UPT, URZ, URZ, URZ ;  /* 0x000000fffffff290 */ /* 0x000fe4000fffe0ff */
[----:B------:R-:W-:Y:S02]  /*4430*/  @P3 MOV R13, R20 ;  /* 0x00000014000d3202 */ /* 0x000fe40000000f00 */
[----:B------:R-:W-:Y:S01]  /*4440*/  @P3 LOP3.LUT R8, R21, 0xffff, RZ, 0xc0, !PT ;  /* 0x0000ffff15083812 */ /* 0x000fe200078ec0ff */
[----:B---3--:R-:W-:Y:S06]  /*4450*/  @!P0 BRA `(.L_x_83) ;  /* 0x0000000000a48947 */ /* 0x008fec0003800000 */
[----:B------:R-:W-:Y:S01]  /*4460*/  IMAD.HI.U32 R31, R24, R7, RZ ;  /* 0x00000007181f7227 */ /* 0x000fe200078e00ff */
[----:B------:R-:W-:Y:S02]  /*4470*/  ISETP.NE.AND P0, PT, R6, 0x1, PT ;  /* 0x000000010600780c */ /* 0x000fe40003f05270 */
[----:B------:R-:W-:Y:S01]  /*4480*/  ISETP.NE.AND P2, PT, R72, 0x1, PT ;  /* 0x000000014800780c */ /* 0x000fe20003f45270 */
[----:B----4-:R-:W-:Y:S01]  /*4490*/  IMAD.HI.U32 R34, R19, R16, RZ ;  /* 0x0000001013227227 */ /* 0x010fe200078e00ff */
[----:B------:R-:W-:Y:S02]  /*44a0*/  SHF.R.U32.HI R31, RZ, R18, R31 ;  /* 0x00000012ff1f7219 */ /* 0x000fe4000001161f */
[----:B------:R-:W-:Y:S01]  /*44b0*/  ISETP.NE.AND P5, PT, R2, 0x1, PT ;  /* 0x000000010200780c */ /* 0x000fe20003fa5270 */
[----:B------:R-:W-:Y:S01]  /*44c0*/  IMAD.HI.U32 R36, R13, R16, RZ ;  /* 0x000000100d247227 */ /* 0x000fe200078e00ff */
[----:B------:R-:W-:Y:S02]  /*44d0*/  SHF.R.U32.HI R34, RZ, R17, R34 ;  /* 0x00000011ff227219 */ /* 0x000fe40000011622 */
[----:B------:R-:W-:Y:S01]  /*44e0*/  SEL R3, R24, R31, !P0 ;  /* 0x0000001f18037207 */ /* 0x000fe20004000000 */
[C---:B------:R-:W-:Y:S01]  /*44f0*/  IMAD.HI.U32 R31, R8.reuse, R7, RZ ;  /* 0x00000007081f7227 */ /* 0x040fe200078e00ff */
[----:B------:R-:W-:Y:S02]  /*4500*/  SEL R11, R19, R34, !P5 ;  /* 0x00000022130b7207 */ /* 0x000fe40006800000 */
[----:B------:R-:W-:Y:S01]  /*4510*/  SHF.R.U32.HI R36, RZ, R17, R36 ;  /* 0x00000011ff247219 */ /* 0x000fe20000011624 */
[----:B------:R-:W-:Y:S01]  /*4520*/  IMAD.HI.U32 R38, R3, R4, RZ ;  /* 0x0000000403267227 */ /* 0x000fe200078e00ff */
[----:B------:R-:W-:Y:S03]  /*4530*/  SHF.R.U32.HI R31, RZ, R18, R31 ;  /* 0x00000012ff1f7219 */ /* 0x000fe6000001161f */
[----:B------:R-:W-:Y:S01]  /*4540*/  IMAD.HI.U32 R34, R11, R4, RZ ;  /* 0x000000040b227227 */ /* 0x000fe200078e00ff */
[----:B------:R-:W-:Y:S02]  /*4550*/  @P2 SHF.R.U32.HI R3, RZ, R5, R38 ;  /* 0x00000005ff032219 */ /* 0x000fe40000011626 */
[----:B------:R-:W-:Y:S02]  /*4560*/  SEL R9, R8, R31, !P0 ;  /* 0x0000001f08097207 */ /* 0x000fe40004000000 */
[----:B------:R-:W-:Y:S01]  /*4570*/  @P2 SHF.R.U32.HI R11, RZ, R5, R34 ;  /* 0x00000005ff0b2219 */ /* 0x000fe20000011622 */
[C---:B------:R-:W-:Y:S01]  /*4580*/  IMAD R10, R72.reuse, R3, RZ ;  /* 0x00000003480a7224 */ /* 0x040fe200078e02ff */
[----:B------:R-:W-:Y:S01]  /*4590*/  SEL R3, R13, R36, !P5 ;  /* 0x000000240d037207 */ /* 0x000fe20006800000 */
[C---:B------:R-:W-:Y:S03]  /*45a0*/  IMAD.HI.U32 R14, R9.reuse, R4, RZ ;  /* 0x00000004090e7227 */ /* 0x040fe600078e00ff */
[----:B------:R-:W-:Y:S01]  /*45b0*/  ISETP.GE.AND P0, PT, R9, R10, PT ;  /* 0x0000000a0900720c */ /* 0x000fe20003f06270 */
[C---:B------:R-:W-:Y:S01]  /*45c0*/  IMAD R12, R72.reuse, R11, RZ ;  /* 0x0000000b480c7224 */ /* 0x040fe200078e02ff */
[-C--:B------:R-:W-:Y:S04]  /*45d0*/  SHF.R.U32.HI R14, RZ, R5.reuse, R14 ;  /* 0x00000005ff0e7219 */ /* 0x080fe8000001160e */
[----:B------:R-:W-:Y:S02]  /*45e0*/  ISETP.GE.OR P0, PT, R3, R12, P0 ;  /* 0x0000000c0300720c */ /* 0x000fe40000706670 */
[----:B------:R-:W-:Y:S05]  /*45f0*/  SEL R15, R9, R14, !P2 ;  /* 0x0000000e090f7207 */ /* 0x000fea0005000000 */
[----:B------:R-:W-:Y:S04]  /*4600*/  IMAD.MOV R14, RZ, RZ, -R15 ;  /* 0x000000ffff0e7224 */ /* 0x000fe800078e0a0f */
[----:B------:R-:W-:Y:S02]  /*4610*/  IMAD R14, R72, R14, R9 ;  /* 0x0000000e480e7224 */ /* 0x000fe400078e0209 */
[C---:B------:R-:W-:Y:S05]  /*4620*/  @!P0 IMAD.HI.U32 R10, R3.reuse, R4, RZ ;  /* 0x00000004030a8227 */ /* 0x040fea00078e00ff */
[----:B------:R-:W-:Y:S04]  /*4630*/  @!P0 SHF.R.U32.HI R10, RZ, R5, R10 ;  /* 0x00000005ff0a8219 */ /* 0x000fe8000001160a */
[----:B------:R-:W-:Y:S01]  /*4640*/  @!P0 SEL R0, R3, R10, !P2 ;  /* 0x0000000a03008207 */ /* 0x000fe20005000000 */
[----:B------:R-:W-:Y:S03]  /*4650*/  IMAD.MOV R10, RZ, RZ, -R3 ;  /* 0x000000ffff0a7224 */ /* 0x000fe600078e0a03 */
[----:B------:R-:W-:Y:S01]  /*4660*/  @!P0 IADD3 R15, PT, PT, R15, -R0, RZ ;  /* 0x800000000f0f8210 */ /* 0x000fe20007ffe0ff */
[----:B------:R-:W-:Y:S01]  /*4670*/  @!P0 IMAD R0, R11, R14, R0 ;  /* 0x0000000e0b008224 */ /* 0x000fe200078e0200 */
[----:B------:R-:W-:Y:S01]  /*4680*/  IADD3 R11, PT, PT, -R9, RZ, RZ ;  /* 0x000000ff090b7210 */ /* 0x000fe20007ffe1ff */
[----:B------:R-:W-:Y:S02]  /*4690*/  IMAD R13, R2, R10, R13 ;  /* 0x0000000a020d7224 */ /* 0x000fe400078e020d */
[----:B------:R-:W-:Y:S02]  /*46a0*/  @!P0 IMAD R9, R15, R72, R3 ;  /* 0x000000480f098224 */ /* 0x000fe400078e0203 */
[----:B------:R-:W-:Y:S02]  /*46b0*/  @!P0 IMAD.MOV.U32 R3, RZ, RZ, R0 ;  /* 0x000000ffff038224 */ /* 0x000fe400078e0000 */
[----:B------:R-:W-:Y:S02]  /*46c0*/  IMAD R8, R6, R11, R8 ;  /* 0x0000000b06087224 */ /* 0x000fe400078e0208 */
[----:B------:R-:W-:Y:S02]  /*46d0*/  IMAD R13, R3, R2, R13 ;  /* 0x00000002030d7224 */ /* 0x000fe400078e020d */
[----:B------:R-:W-:Y:S02]  /*46e0*/  IMAD R8, R9, R6, R8 ;  /* 0x0000000609087224 */ /* 0x000fe400078e0208 */
.L_x_83:
[----:B------:R-:W-:Y:S05]  /*46f0*/  BRA.U UP1, `(.L_x_84) ;  /* 0x0000000101107547 */ /* 0x000fea000b800000 */
[----:B------:R-:W-:Y:S04]  /*4700*/  MOV R0, UR13 ;  /* 0x0000000d00007c02 */ /* 0x000fe80008000f00 */
[----:B------:R-:W-:Y:S04]  /*4710*/  SHF.L.U32 R3, R0, 0x1f, RZ ;  /* 0x0000001f00037819 */ /* 0x000fe800000006ff */
[----:B------:R-:W1:Y:S02]  /*4720*/  SYNCS.PHASECHK.TRANS64.TRYWAIT P0, [UR6+0x128], R3 ;  /* 0x00012803ff0075a7 */ /* 0x000e640008001106 */
[----:B-1----:R-:W-:Y:S05]  /*4730*/  @!P0 BRA `(.L_x_85) ;  /* 0x0000003400788947 */ /* 0x002fea0003800000 */
.L_x_84:
[----:B------:R-:W-:Y:S05]  /*4740*/  BRA.U !UP3, `(.L_x_86) ;  /* 0x000000010b347547 */ /* 0x000fea000b800000 */
[----:B------:R-:W-:Y:S01]  /*4750*/  UPLOP3.LUT UP0, UPT, UPT, UPT, UP2, 0x80, 0x8 ;  /* 0x000000000008789c */ /* 0x000fe20003f0f020 */
[----:B-1----:R-:W-:Y:S02]  /*4760*/  HFMA2 R0, -RZ, RZ, 0, 5.9604644775390625e-08 ;  /* 0x00000001ff007431 */ /* 0x002fe400000001ff */
[----:B------:R-:W-:Y:S03]  /*4770*/  IMAD.MOV.U32 R164, RZ, RZ, 0x1 ;  /* 0x00000001ffa47424 */ /* 0x000fe600078e00ff */
[----:B------:R-:W-:Y:S05]  /*4780*/  PLOP3.LUT P0, PT, PT, PT, UP0, 0x80, 0x8 ;  /* 0x000000000008781c */ /* 0x000fea0003f0f008 */
[----:B------:R-:W1:Y:S01]  /*4790*/  @UP0 LDCU.64 UR8, c[0x0][0x888] ;  /* 0x00011100ff0807ac */ /* 0x000e620008000a00 */
[----:B------:R-:W-:Y:S07]  /*47a0*/  @UP0 UIMAD UR7, UR36, UR4, URZ ;  /* 0x00000004240702a4 */ /* 0x000fee000f8e02ff */
[----:B------:R-:W-:Y:S01]  /*47b0*/  @!P0 PRMT R164, R0, 0x7610, R164 ;  /* 0x0000761000a48816 */ /* 0x000fe200000000a4 */
[----:B-1----:R-:W-:Y:S03]  /*47c0*/  @UP0 UIMAD.WIDE UR8, UR7, 0x4, UR8 ;  /* 0x00000004070808a5 */ /* 0x002fe6000f8e0208 */
[----:B------:R-:W1:Y:S03]  /*47d0*/  @!UP0 LDCU UR7, c[0x0][0x880] ;  /* 0x00011000ff0787ac */ /* 0x000e660008000800 */
[----:B------:R-:W-:Y:S01]  /*47e0*/  IMAD.U32 R10, RZ, RZ, UR8 ;  /* 0x00000008ff0a7e24 */ /* 0x000fe2000f8e00ff */
[----:B------:R-:W-:Y:S05]  /*47f0*/  MOV R11, UR9 ;  /* 0x00000009000b7c02 */ /* 0x000fea0008000f00 */
[----:B-----5:R3:W5:Y:S02]  /*4800*/  @P0 LDG.E R81, desc[UR40][R10.64] ;  /* 0x000000280a510981 */ /* 0x020764000c1e1900 */
[----:B-1-3--:R-:W-:Y:S07]  /*4810*/  @!P0 IMAD.U32 R81, RZ, RZ, UR7 ;  /* 0x00000007ff518e24 */ /* 0x00afee000f8e00ff */
.L_x_86:
[----:B-----5:R-:W-:Y:S01]  /*4820*/  @!P4 FSETP.EQ.AND P5, PT, R81, RZ, PT ;  /* 0x000000ff5100c20b */ /* 0x020fe20003fa2000 */
[----:B------:R-:W-:Y:S01]  /*4830*/  @!UPT UIADD3 URZ, UPT, UPT, URZ, URZ, URZ ;  /* 0x000000fffffff290 */ /* 0x000fe2000fffe0ff */
[----:B------:R-:W-:Y:S11]  /*4840*/  @!P4 BRA `(.L_x_87) ;  /* 0x000000000014c947 */ /* 0x000ff60003800000 */
[----:B------:R-:W-:Y:S02]  /*4850*/  LOP3.LUT P0, RZ, R164, 0xff, RZ, 0xc0, !PT ;  /* 0x000000ffa4ff7812 */ /* 0x000fe4000780c0ff */
[----:B------:R-:W-:Y:S04]  /*4860*/  PLOP3.LUT P5, PT, PT, PT, UP0, 0x80, 0x8 ;  /* 0x000000000008781c */ /* 0x000fe80003faf008 */
[----:B------:R-:W-:Y:S07]  /*4870*/  PLOP3.LUT P5, PT, P5, PT, PT, 0x8, 0x80 ;  /* 0x000000000080781c */ /* 0x000fee0002fae170 */
[----:B------:R-:W-:Y:S11]  /*4880*/  @P0 FSETP.EQ.AND P5, PT, R81, RZ, PT ;  /* 0x000000ff5100020b */ /* 0x000ff60003fa2000 */
[----:B------:R-:W-:Y:S02]  /*4890*/  @!UPT UIADD3 URZ, UPT, UPT, URZ, URZ, URZ ;  /* 0x000000fffffff290 */ /* 0x000fe4000fffe0ff */
.L_x_87:
[----:B------:R-:W3:Y:S01]  /*48a0*/  SYNCS.PHASECHK.TRANS64.TRYWAIT P4, [UR6+0x118], R26 ;  /* 0x0001181aff0075a7 */ /* 0x000ee20008081106 */
[----:B------:R-:W-:Y:S01]  /*48b0*/  @P3 SHF.R.U32.HI R27, RZ, 0x10, R21 ;  /* 0x00000010ff1b3819 */ /* 0x000fe20000011615 */
[----:B------:R-:W-:Y:S01]  /*48c0*/  VIADD R29, R29, 0x1 ;  /* 0x000000011d1d7836 */ /* 0x000fe20000000000 */
[----:B------:R-:W5:Y:S08]  /*48d0*/  LDC.64 R14, c[0x0][0xb10] ;  /* 0x0002c400ff0e7b82 */ /* 0x000f700000000a00 */
[----:B------:R-:W2:Y:S08]  /*48e0*/  LDC.64 R10, c[0x0][0xb18] ;  /* 0x0002c600ff0a7b82 */ /* 0x000eb00000000a00 */
[----:B-1----:R-:W1:Y:S08]  /*48f0*/  @!P1 LDC R0, c[0x0][0xb20] ;  /* 0x0002c800ff009b82 */ /* 0x002e700000000800 */
[----:B------:R-:W4:Y:S01]  /*4900*/  @!P1 LDC R3, c[0x0][0xb0c] ;  /* 0x0002c300ff039b82 */ /* 0x000f220000000800 */
[----:B-----5:R-:W-:Y:S05]  /*4910*/  @!P1 IMAD.HI.U32 R14, R13, R14, RZ ;  /* 0x0000000e0d0e9227 */ /* 0x020fea00078e00ff */
[----:B------:R-:W-:Y:S01]  /*4920*/  @!P1 SHF.R.U32.HI R14, RZ, R15, R14 ;  /* 0x0000000fff0e9219 */ /* 0x000fe2000001160e */
[----:B--2---:R-:W-:Y:S01]  /*4930*/  @!P1 IMAD.HI.U32 R11, R8, R11, RZ ;  /* 0x0000000b080b9227 */ /* 0x004fe200078e00ff */
[----:B------:R-:W-:Y:S04]  /*4940*/  @!P1 ISETP.NE.AND P0, PT, R10, 0x1, PT ;  /* 0x000000010a00980c */ /* 0x000fe80003f05270 */
[----:B-1----:R-:W-:Y:S02]  /*4950*/  @!P1 SHF.R.U32.HI R9, RZ, R0, R11 ;  /* 0x00000000ff099219 */ /* 0x002fe4000001160b */
[----:B----4-:R-:W-:Y:S02]  /*4960*/  @!P1 ISETP.NE.AND P2, PT, R3, 0x1, PT ;  /* 0x000000010300980c */ /* 0x010fe40003f45270 */
[----:B------:R-:W-:Y:S02]  /*4970*/  @!P1 SEL R9, R8, R9, !P0 ;  /* 0x0000000908099207 */ /* 0x000fe40004000000 */
[----:B------:R-:W-:Y:S02]  /*4980*/  ELECT P0, URZ, PT ;  /* 0x0000000000ff782f */ /* 0x000fe40003800000 */
[----:B------:R-:W-:Y:S05]  /*4990*/  @!P1 SEL R14, R13, R14, !P2 ;  /* 0x0000000e0d0e9207 */ /* 0x000fea0005000000 */
[----:B------:R-:W-:Y:S02]  /*49a0*/  @!P1 IMAD.IADD R0, R9, 0x1, -R14 ;  /* 0x0000000109009824 */ /* 0x000fe400078e0a0e */
[----:B------:R-:W-:Y:S02]  /*49b0*/  @!P1 IMAD.IADD R9, R14, 0x1, -R9 ;  /* 0x000000010e099824 */ /* 0x000fe400078e0a09 */
[----:B------:R-:W-:Y:S02]  /*49c0*/  @!P1 IMAD R13, R0, R3, R13 ;  /* 0x00000003000d9224 */ /* 0x000fe400078e020d */
[----:B------:R-:W-:Y:S01]  /*49d0*/  @!P1 IMAD R8, R9, R10, R8 ;  /* 0x0000000a09089224 */ /* 0x000fe200078e0208 */
[----:B---3--:R-:W-:Y:S06]  /*49e0*/  @!P4 BRA `(.L_x_88) ;  /* 0x0000003000e4c947 */ /* 0x008fec0003800000 */
.L_x_165:
[----:B------:R-:W-:Y:S01]  /*49f0*/  PLOP3.LUT P5, PT, P5, P0, PT, 0xf2, 0x2f ;  /* 0x00000000002f781c */ /* 0x000fe20002fa1e72 */
[----:B------:R-:W-:Y:S01]  /*4a00*/  UMOV UR14, 0x0 ;  /* 0x00000000000e7882 */ /* 0x000fe20000000000 */
[----:B------:R-:W-:Y:S01]  /*4a10*/  LOP3.LUT R30, R30, 0x1, RZ, 0x3c, !PT ;  /* 0x000000011e1e7812 */ /* 0x000fe200078e3cff */
[----:B------:R-:W-:Y:S01]  /*4a20*/  UMOV UR15, 0x10000000 ;  /* 0x10000000000f7882 */ /* 0x000fe20000000000 */
[----:B------:R-:W-:Y:S01]  /*4a30*/  UMOV UR12, UR36 ;  /* 0x00000024000c7c82 */ /* 0x000fe20008000000 */
[----:B------:R-:W-:Y:S08]  /*4a40*/  @P3 R2UR UR36, R27 ;  /* 0x000000001b2432ca */ /* 0x000ff000000e0000 */
[----:B-1----:R-:W-:Y:S01]  /*4a50*/  @!P5 IADD3 R3, P0, PT, R32, 0x580, RZ ;  /* 0x000005802003d810 */ /* 0x002fe20007f1e0ff */
[----:B------:R-:W-:Y:S01]  /*4a60*/  @!P5 IMAD.SHL.U32 R155, R155, 0x40, RZ ;  /* 0x000000409b9bd824 */ /* 0x000fe200078e00ff */
[----:B------:R-:W-:Y:S01]  /*4a70*/  VOTEU.ALL UP1, P5 ;  /* 0x0000000000ff7886 */ /* 0x000fe20002820000 */
[----:B------:R-:W-:Y:S01]  /*4a80*/  @!P5 IMAD.SHL.U32 R165, R165, 0x80, RZ ;  /* 0x00000080a5a5d824 */ /* 0x000fe200078e00ff */
[----:B------:R-:W-:Y:S01]  /*4a90*/  @!P5 R2UR UR8, R3 ;  /* 0x000000000308d2ca */ /* 0x000fe200000e0000 */
[----:B------:R-:W-:Y:S01]  /*4aa0*/  @!P5 IMAD.X R0, RZ, RZ, R33, P0 ;  /* 0x000000ffff00d224 */ /* 0x000fe200000e0621 */
[----:B------:R-:W-:Y:S01]  /*4ab0*/  @!P5 R2UR UR10, R155 ;  /* 0x000000009b0ad2ca */ /* 0x000fe200000e0000 */
[----:B------:R-:W-:Y:S01]  /*4ac0*/  @!UP1 UIADD3 UR9, UPT, UPT, UR6, 0x110, URZ ;  /* 0x0000011006099890 */ /* 0x000fe2000fffe0ff */
[----:B------:R-:W-:Y:S01]  /*4ad0*/  @!P5 R2UR UR11, R165 ;  /* 0x00000000a50bd2ca */ /* 0x000fe200000e0000 */
[----:B------:R-:W-:Y:S01]  /*4ae0*/  IMAD.IADD R155, R8, 0x1, R143 ;  /* 0x00000001089b7824 */ /* 0x000fe200078e028f */
[----:B------:R-:W-:Y:S01]  /*4af0*/  @!P5 R2UR UR7, R0 ;  /* 0x000000000007d2ca */ /* 0x000fe200000e0000 */
[----:B------:R-:W-:Y:S01]  /*4b00*/  IMAD.IADD R165, R13, 0x1, R154 ;  /* 0x000000010da57824 */ /* 0x000fe200078e029a */
[C---:B------:R-:W-:Y:S04]  /*4b10*/  ISETP.NE.AND P0, PT, R29.reuse, 0x2, PT ;  /* 0x000000021d00780c */ /* 0x040fe80003f05270 */
[----:B------:R-:W-:Y:S01]  /*4b20*/  SEL R3, RZ, 0x1, P0 ;  /* 0x00000001ff037807 */ /* 0x000fe20000000000 */
[----:B------:R-:W-:Y:S01]  /*4b30*/  IMAD.U32 R10, RZ, RZ, UR8 ;  /* 0x00000008ff0a7e24 */ /* 0x000fe2000f8e00ff */
[----:B------:R-:W-:Y:S01]  /*4b40*/  @!UP1 UIADD3 UR8, UPT, UPT, UR6, 0x200, URZ ;  /* 0x0000020006089890 */ /* 0x000fe2000fffe0ff */
[----:B------:R-:W-:Y:S01]  /*4b50*/  SEL R29, R29, RZ, P0 ;  /* 0x000000ff1d1d7207 */ /* 0x000fe20000000000 */
[----:B------:R-:W-:Y:S01]  /*4b60*/  VOTEU.ALL UP1, P5 ;  /* 0x0000000000ff7886 */ /* 0x000fe20002820000 */
[----:B------:R-:W-:Y:S02]  /*4b70*/  LOP3.LUT R28, R28, R3, RZ, 0x3c, !PT ;  /* 0x000000031c1c7212 */ /* 0x000fe400078e3cff */
[----:B------:R-:W-:Y:S01]  /*4b80*/  IMAD.U32 R11, RZ, RZ, UR7 ;  /* 0x00000007ff0b7e24 */ /* 0x000fe2000f8e00ff */
[----:B------:R-:W-:Y:S04]  /*4b90*/  @!P5 R2UR UR16, R10 ;  /* 0x000000000a10d2ca */ /* 0x000fe800000e0000 */
[----:B------:R-:W-:Y:S11]  /*4ba0*/  @!P5 R2UR UR17, R11 ;  /* 0x000000000b11d2ca */ /* 0x000ff600000e0000 */
[----:B------:R-:W-:Y:S02]  /*4bb0*/  @!UPT UIADD3 URZ, UPT, UPT, URZ, URZ, URZ ;  /* 0x000000fffffff290 */ /* 0x000fe4000fffe0ff */
[----:B------:R3:W-:Y:S01]  /*4bc0*/  @!UP1 UTMALDG.3D [UR8], [UR16], desc[UR14] ;  /* 0x00000e08100095b4 */ /* 0x0007e20008011000 */
[----:B------:R3:W-:Y:S01]  /*4bd0*/  @!P5 SYNCS.ARRIVE.TRANS64.RED.A0TR RZ, [UR6+0x110], R25 ;  /* 0x00011019ffffd9a7 */ /* 0x0007e20008300406 */
[----:B------:R-:W-:Y:S01]  /*4be0*/  UPLOP3.LUT UP1, UPT, UPT, UPT, UPT, 0x80, 0x8 ;  /* 0x000000000008789c */ /* 0x000fe20003f2f070 */
[----:B------:R-:W-:Y:S01]  /*4bf0*/  SYNCS.ARRIVE.TRANS64.RED.A1T0 RZ, [UR37], RZ ;  /* 0x000000ffffff79a7 */ /* 0x000fe20008100425 */
[----:B------:R-:W-:Y:S09]  /*4c00*/  @P3 BRA `(.L_x_89) ;  /* 0xfffffff400b43947 */ /* 0x000ff2000383ffff */
[----:B------:R-:W-:Y:S07]  /*4c10*/  MOV R0, UR6 ;  /* 0x0000000600007c02 */ /* 0x000fee0008000f00 */
.L_x_90:
[----:B-1----:R-:W-:-:S04]  /*4c20*/  SHF.L.U32 R3, R30, 0x1f, RZ ;  /* 0x0000001f1e037819 */ /* 0x002fc800000006ff */
[----:B------:R1:W2:Y:S03]  /*4c30*/  SYNCS.PHASECHK.TRANS64.TRYWAIT P0, [R0+URZ+0x118], R3 ;  /* 0x00011803000075a7 */ /* 0x0002a600080011ff */
[----:B--2---:R-:W-:Y:S05]  /*4c40*/  @!P0 NANOSLEEP.SYNCS 0x989680 ;  /* 0x009896800000895d */ /* 0x004fea0003900000 */
[----:B------:R-:W2:Y:S02]  /*4c50*/  @!P0 SYNCS.PHASECHK.TRANS64 P0, [R0+URZ+0x118], R3 ;  /* 0x00011803000085a7 */ /* 0x000ea400080010ff */
[----:B--23--:R-:W-:Y:S05]  /*4c60*/  @P0 EXIT ;  /* 0x000000000000094d */ /* 0x00cfea0003800000 */
[----:B------:R-:W-:Y:S05]  /*4c70*/  BRA `(.L_x_90) ;  /* 0xfffffffc00e87947 */ /* 0x000fea000383ffff */
.L_x_81:
[----:B------:R-:W-:-:S06]  /*4c80*/  UISETP.GE.AND UP1, UPT, UR8, 0x4, UPT ;  /* 0x000000040800788c */ /* 0x000fcc000bf26270 */
[----:B------:R-:W-:-:S13]  /*4c90*/  PLOP3.LUT P0, PT, PT, PT, UP1, 0x80, 0x8 ;  /* 0x000000000008781c */ /* 0x000fda0003f0f018 */
[----:B------:R-:W-:Y:S05]  /*4ca0*/  @!P0 EXIT ;  /* 0x000000000000894d */ /* 0x000fea0003800000 */
[----:B------:R-:W-:Y:S01]  /*4cb0*/  BAR.SYNC.DEFER_BLOCKING 0x6, 0xa0 ;  /* 0x0182800000007b1d */ /* 0x000fe20000010000 */
[C---:B------:R-:W-:Y:S02]  /*4cc0*/  IMAD.SHL.U32 R3, R166.reuse, 0x40, RZ ;  /* 0x00000040a6037824 */ /* 0x040fe400078e00ff */
[----:B------:R-:W-:Y:S02]  /*4cd0*/  HFMA2 R76, -RZ, RZ, 0, 0 ;  /* 0x00000000ff4c7431 */ /* 0x000fe400000001ff */
[C---:B------:R-:W-:Y:S01]  /*4ce0*/  IMAD.SHL.U32 R168, R166.reuse, 0x8, RZ ;  /* 0x00000008a6a87824 */ /* 0x040fe200078e00ff */
[----:B------:R-:W-:Y:S01]  /*4cf0*/  CS2R R174, SRZ ;  /* 0x0000000000ae7805 */ /* 0x000fe2000001ff00 */
[----:B------:R-:W-:Y:S01]  /*4d00*/  IMAD.U32 R79, R166, 0x10000, RZ ;  /* 0x00010000a64f7824 */ /* 0x000fe200078e00ff */
[----:B------:R-:W-:Y:S01]  /*4d10*/  UMOV UR43, 0x400 ;  /* 0x00000400002b7882 */ /* 0x000fe20000000000 */
[----:B------:R-:W-:Y:S01]  /*4d20*/  LOP3.LUT R5, R3, 0x180, RZ, 0xc0, !PT ;  /* 0x0000018003057812 */ /* 0x000fe200078ec0ff */
[----:B------:R-:W-:Y:S01]  /*4d30*/  ULEA UR43, UR37, UR43, 0x18 ;  /* 0x0000002b252b7291 */ /* 0x000fe2000f8ec0ff */
[----:B------:R-:W1:Y:S01]  /*4d40*/  LDC R167, c[0x0][0x370] ;  /* 0x0000dc00ffa77b82 */ /* 0x000e620000000800 */
[----:B------:R-:W-:Y:S01]  /*4d50*/  LOP3.LUT R79, R79, 0x600000, RZ, 0xc0, !PT ;  /* 0x006000004f4f7812 */ /* 0x000fe200078ec0ff */
[----:B------:R-:W-:Y:S01]  /*4d60*/  IMAD.MOV.U32 R181, RZ, RZ, RZ ;  /* 0x000000ffffb57224 */ /* 0x000fe200078e00ff */
[----:B------:R-:W-:Y:S01]  /*4d70*/  LOP3.LUT R168, R5, 0x30, R168, 0xf8, !PT ;  /* 0x0000003005a87812 */ /* 0x000fe200078ef8a8 */
[----:B------:R-:W-:Y:S01]  /*4d80*/  UIADD3 UR4, UPT, UPT, UR43, 0x2200, URZ ;  /* 0x000022002b047890 */ /* 0x000fe2000fffe0ff */
[----:B------:R-:W-:Y:S01]  /*4d90*/  IMAD.MOV.U32 R173, RZ, RZ, RZ ;  /* 0x000000ffffad7224 */ /* 0x000fe200078e00ff */
[----:B------:R-:W2:Y:S01]  /*4da0*/  LDCU.64 UR46, c[0x0][0x348] ;  /* 0x00006900ff2e77ac */ /* 0x000ea20008000a00 */
[----:B------:R-:W-:Y:S01]  /*4db0*/  LOP3.LUT R168, R168, 0x1e40, R3, 0xf8, !PT ;  /* 0x00001e40a8a87812 */ /* 0x000fe200078ef803 */
[----:B------:R-:W4:Y:S01]  /*4dc0*/  LDC R74, c[0x0][0xb0c] ;  /* 0x0002c300ff4a7b82 */ /* 0x000f220000000800 */
[----:B------:R-:W-:Y:S01]  /*4dd0*/  IMAD.SHL.U32 R3, R166, 0x10, RZ ;  /* 0x00000010a6037824 */ /* 0x000fe200078e00ff */
[----:B------:R-:W-:Y:S01]  /*4de0*/  MOV R179, UR4 ;  /* 0x0000000400b37c02 */ /* 0x000fe20008000f00 */
[----:B------:R-:W1:Y:S03]  /*4df0*/  LDCU.64 UR38, c[0x0][0x888] ;  /* 0x00011100ff2677ac */ /* 0x000e660008000a00 */
[C---:B------:R-:W-:Y:S01]  /*4e00*/  LOP3.LUT R5, R3.reuse, 0x20, RZ, 0xc0, !PT ;  /* 0x0000002003057812 */ /* 0x040fe200078ec0ff */
[----:B------:R-:W3:Y:S01]  /*4e10*/  LDS R0, [UR43+0x1e0] ;  /* 0x0001e02bff007984 */ /* 0x000ee20008000800 */
[----:B------:R-:W1:Y:S01]  /*4e20*/  LDC R170, c[0x0][0xb20] ;  /* 0x0002c800ffaa7b82 */ /* 0x000e620000000800 */
[----:B------:R-:W-:Y:S01]  /*4e30*/  LOP3.LUT R3, R3, 0x40, RZ, 0xc0, !PT ;  /* 0x0000004003037812 */ /* 0x000fe200078ec0ff */
[----:B------:R-:W-:-:S06]  /*4e40*/  UIADD3 UR42, UPT, UPT, UR43, 0x200, URZ ;  /* 0x000002002b2a7890 */ /* 0x000fcc000fffe0ff */
[----:B------:R-:W1:Y:S08]  /*4e50*/  LDC R73, c[0x0][0xb30] ;  /* 0x0002cc00ff497b82 */ /* 0x000e700000000800 */
[----:B------:R-:W1:Y:S08]  /*4e60*/  LDC.64 R152, c[0x0][0xb10] ;  /* 0x0002c400ff987b82 */ /* 0x000e700000000a00 */
[----:B------:R-:W1:Y:S08]  /*4e70*/  LDC.64 R70, c[0x0][0xb18] ;  /* 0x0002c600ff467b82 */ /* 0x000e700000000a00 */
[----:B------:R-:W1:Y:S01]  /*4e80*/  LDC.64 R148, c[0x0][0x888] ;  /* 0x00022200ff947b82 */ /* 0x000e620000000a00 */
[----:B---3--:R-:W-:-:S07]  /*4e90*/  IMAD.IADD R79, R0, 0x1, R79 ;  /* 0x00000001004f7824 */ /* 0x008fce00078e024f */
[----:B------:R-:W3:Y:S01]  /*4ea0*/  LDC.64 R68, c[0x0][0xb28] ;  /* 0x0002ca00ff447b82 */ /* 0x000ee20000000a00 */
[----:B------:R-:W-:-:S05]  /*4eb0*/  VIADD R0, R168, UR43 ;  /* 0x0000002ba8007c36 */ /* 0x000fca0008000000 */
[--C-:B------:R-:W-:Y:S02]  /*4ec0*/  IADD3 R178, PT, PT, -R5, 0x200, R0.reuse ;  /* 0x0000020005b27810 */ /* 0x100fe40007ffe100 */
[----:B------:R-:W1:Y:S01]  /*4ed0*/  LDC.64 R150, c[0x0][0x890] ;  /* 0x00022400ff967b82 */ /* 0x000e620000000a00 */
[----:B------:R-:W-:Y:S02]  /*4ee0*/  IADD3 R177, PT, PT, -R3, 0x200, R0 ;  /* 0x0000020003b17810 */ /* 0x000fe40007ffe100 */
[----:B------:R-:W-:-:S05]  /*4ef0*/  IMAD.IADD R176, R178, 0x1, -R3 ;  /* 0x00000001b2b07824 */ /* 0x000fca00078e0a03 */
[----:B------:R-:W1:Y:S08]  /*4f00*/  LDC.64 R146, c[0x0][0x8b0] ;  /* 0x00022c00ff927b82 */ /* 0x000e700000000a00 */
[----:B------:R-:W1:Y:S08]  /*4f10*/  LDC.64 R144, c[0x0][0x8a8] ;  /* 0x00022a00ff907b82 */ /* 0x000e700000000a00 */
[----:B--2-4-:R-:W1:Y:S02]  /*4f20*/  LDC R172, c[0x0][0x374] ;  /* 0x0000dd00ffac7b82 */ /* 0x014e640000000800 */
.L_x_108:
[C---:B------:R-:W-:Y:S02]  /*4f30*/  LEA R0, R181.reuse, UR43, 0x3 ;  /* 0x0000002bb5007c11 */ /* 0x040fe4000f8e18ff */
[----:B------:R-:W-:Y:S02]  /*4f40*/  SHF.L.U32 R3, R174, 0x1f, RZ ;  /* 0x0000001fae037819 */ /* 0x000fe400000006ff */
[----:B------:R-:W-:Y:S02]  /*4f50*/  LEA R16, R181, UR43, 0x4 ;  /* 0x0000002bb5107c11 */ /* 0x000fe4000f8e20ff */
[----:B--2---:R-:W2:Y:S02]  /*4f60*/  SYNCS.PHASECHK.TRANS64.TRYWAIT P0, [R0+URZ+0x130], R3 ;  /* 0x00013003000075a7 */ /* 0x004ea400080011ff */
[----:B-12---:R-:W-:Y:S05]  /*4f70*/  @!P0 BRA `(.L_x_91) ;  /* 0x0000002c00988947 */ /* 0x006fea0003800000 */
.L_x_166:
[----:B------:R-:W4:Y:S01]  /*4f80*/  LDC.64 R12, c[0x0][0xb10] ;  /* 0x0002c400ff0c7b82 */ /* 0x000f220000000a00 */
[----:B------:R-:W3:Y:S01]  /*4f90*/  LDS.128 R16, [R16+0x1c0] ;  /* 0x0001c00010107984 */ /* 0x000ee20000000c00 */
[----:B-1----:R-:W-:Y:S01]  /*4fa0*/  ISETP.NE.AND P1, PT, R73, 0x1, PT ;  /* 0x000000014900780c */ /* 0x002fe20003f25270 */
[----:B--2---:R-:W-:Y:S01]  /*4fb0*/  VIADD R0, R0, 0x140 ;  /* 0x0000014000007836 */ /* 0x004fe20000000000 */
[----:B------:R-:W-:Y:S04]  /*4fc0*/  ISETP.GE.AND P0, PT, R72, 0x1, PT ;  /* 0x000000014800780c */ /* 0x000fe80003f06270 */
[----:B------:R-:W1:Y:S01]  /*4fd0*/  LDC.64 R10, c[0x0][0xb18] ;  /* 0x0002c600ff0a7b82 */ /* 0x000e620000000a00 */
[----:B------:R-:W-:Y:S01]  /*4fe0*/  PRMT R0, RZ, 0x654, R0 ;  /* 0x00000654ff007816 */ /* 0x000fe20000000000 */
[----:B------:R-:W-:Y:S01]  /*4ff0*/  @!PT LDS RZ, [RZ] ;  /* 0x00000000fffff984 */ /* 0x000fe20000000800 */
[----:B------:R-:W-:Y:S01]  /*5000*/  @!PT LDS RZ, [RZ] ;  /* 0x00000000fffff984 */ /* 0x000fe20000000800 */
[----:B------:R-:W-:Y:S01]  /*5010*/  @!PT LDS RZ, [RZ] ;  /* 0x00000000fffff984 */ /* 0x000fe20000000800 */
[----:B------:R-:W-:Y:S01]  /*5020*/  @!PT LDS RZ, [RZ] ;  /* 0x00000000fffff984 */ /* 0x000fe20000000800 */
[----:B------:R2:W-:Y:S06]  /*5030*/  MEMBAR.ALL.CTA ;  /* 0x0000000000007992 */ /* 0x0005ec0000008000 */
[----:B--2---:R-:W2:Y:S01]  /*5040*/  FENCE.VIEW.ASYNC.S ;  /* 0x00000000000073c6 */ /* 0x004ea20000000000 */
[----:B------:R-:W1:Y:S08]  /*5050*/  @!P1 LDC R14, c[0x0][0xb20] ;  /* 0x0002c800ff0e9b82 */ /* 0x000e700000000800 */
[----:B------:R-:W1:Y:S01]  /*5060*/  @!P1 LDC R9, c[0x0][0xb0c] ;  /* 0x0002c300ff099b82 */ /* 0x000e620000000800 */
[----:B--2---:R2:W-:Y:S01]  /*5070*/  SYNCS.ARRIVE.TRANS64.RED.A1T0 RZ, [R0+URZ], RZ ;  /* 0x000000ff00ff79a7 */ /* 0x0045e200081004ff */
[----:B---3--:R-:W-:Y:S04]  /*5080*/  LOP3.LUT P4, RZ, R18, 0x1, RZ, 0xc0, !PT ;  /* 0x0000000112ff7812 */ /* 0x008fe8000788c0ff */
[----:B------:R-:W-:Y:S09]  /*5090*/  P2R R180, PR, RZ, 0x10 ;  /* 0x00000010ffb47803 */ /* 0x000ff20000000000 */
[----:B------:R-:W-:Y:S02]  /*50a0*/  @P4 MOV R77, R16 ;  /* 0x00000010004d4202 */ /* 0x000fe40000000f00 */
[----:B------:R-:W-:Y:S01]  /*50b0*/  @P4 LOP3.LUT R75, R17, 0xffff, RZ, 0xc0, !PT ;  /* 0x0000ffff114b4812 */ /* 0x000fe200078ec0ff */
[----:B--2-4-:R-:W-:Y:S06]  /*50c0*/  @!P0 BRA `(.L_x_92) ;  /* 0x0000000000a48947 */ /* 0x014fec0003800000 */
[----:B------:R-:W-:Y:S01]  /*50d0*/  IMAD.HI.U32 R21, R172, R71, RZ ;  /* 0x00000047ac157227 */ /* 0x000fe200078e00ff */
[----:B------:R-:W-:Y:S02]  /*50e0*/  ISETP.NE.AND P0, PT, R70, 0x1, PT ;  /* 0x000000014600780c */ /* 0x000fe40003f05270 */
[----:B------:R-:W-:Y:S01]  /*50f0*/  ISETP.NE.AND P2, PT, R72, 0x1, PT ;  /* 0x000000014800780c */ /* 0x000fe20003f45270 */
[----:B------:R-:W-:Y:S01]  /*5100*/  IMAD.HI.U32 R20, R167, R152, RZ ;  /* 0x00000098a7147227 */ /* 0x000fe200078e00ff */
[----:B------:R-:W-:Y:S02]  /*5110*/  SHF.R.U32.HI R21, RZ, R170, R21 ;  /* 0x000000aaff157219 */ /* 0x000fe40000011615 */
[----:B------:R-:W-:Y:S01]  /*5120*/  ISETP.NE.AND P3, PT, R74, 0x1, PT ;  /* 0x000000014a00780c */ /* 0x000fe20003f65270 */
[----:B------:R-:W-:Y:S01]  /*5130*/  IMAD.HI.U32 R24, R77, R152, RZ ;  /* 0x000000984d187227 */ /* 0x000fe200078e00ff */
[----:B------:R-:W-:Y:S02]  /*5140*/  SHF.R.U32.HI R20, RZ, R153, R20 ;  /* 0x00000099ff147219 */ /* 0x000fe40000011614 */
[----:B------:R-:W-:Y:S01]  /*5150*/  SEL R3, R172, R21, !P0 ;  /* 0x00000015ac037207 */ /* 0x000fe20004000000 */
[----:B------:R-:W-:Y:S01]  /*5160*/  IMAD.HI.U32 R21, R75, R71, RZ ;  /* 0x000000474b157227 */ /* 0x000fe200078e00ff */
[----:B------:R-:W-:Y:S02]  /*5170*/  SEL R7, R167, R20, !P3 ;  /* 0x00000014a7077207 */ /* 0x000fe40005800000 */
[----:B------:R-:W-:Y:S01]  /*5180*/  SHF.R.U32.HI R24, RZ, R153, R24 ;  /* 0x00000099ff187219 */ /* 0x000fe20000011618 */
[-C--:B------:R-:W-:Y:S04]  /*5190*/  IMAD.HI.U32 R20, R3, R68.reuse, RZ ;  /* 0x0000004403147227 */ /* 0x080fe800078e00ff */
[----:B------:R-:W-:Y:S01]  /*51a0*/  IMAD.HI.U32 R22, R7, R68, RZ ;  /* 0x0000004407167227 */ /* 0x000fe200078e00ff */
[-C--:B------:R-:W-:Y:S02]  /*51b0*/  @P2 SHF.R.U32.HI R3, RZ, R69.reuse, R20 ;  /* 0x00000045ff032219 */ /* 0x080fe40000011614 */
[----:B------:R-:W-:Y:S02]  /*51c0*/  SHF.R.U32.HI R20, RZ, R170, R21 ;  /* 0x000000aaff147219 */ /* 0x000fe40000011615 */
[----:B------:R-:W-:Y:S01]  /*51d0*/  @P2 SHF.R.U32.HI R7, RZ, R69, R22 ;  /* 0x00000045ff072219 */ /* 0x000fe20000011616 */
[C---:B------:R-:W-:Y:S01]  /*51e0*/  IMAD R2, R72.reuse, R3, RZ ;  /* 0x0000000348027224 */ /* 0x040fe200078e02ff */
[----:B------:R-:W-:Y:S02]  /*51f0*/  SEL R5, R75, R20, !P0 ;  /* 0x000000144b057207 */ /* 0x000fe40004000000 */
[----:B------:R-:W-:Y:S01]  /*5200*/  SEL R3, R77, R24, !P3 ;  /* 0x000000184d037207 */ /* 0x000fe20005800000 */
[----:B------:R-:W-:Y:S01]  /*5210*/  IMAD R4, R72, R7, RZ ;  /* 0x0000000748047224 */ /* 0x000fe200078e02ff */
[C---:B------:R-:W-:Y:S01]  /*5220*/  ISETP.GE.AND P0, PT, R5.reuse, R2, PT ;  /* 0x000000020500720c */ /* 0x040fe20003f06270 */
[----:B------:R-:W-:Y:S03]  /*5230*/  IMAD.HI.U32 R6, R5, R68, RZ ;  /* 0x0000004405067227 */ /* 0x000fe600078e00ff */
[----:B------:R-:W-:Y:S01]  /*5240*/  ISETP.GE.OR P0, PT, R3, R4, P0 ;  /* 0x000000040300720c */ /* 0x000fe20000706670 */
[----:B------:R-:W-:Y:S01]  /*5250*/  IMAD.MOV R4, RZ, RZ, -R3 ;  /* 0x000000ffff047224 */ /* 0x000fe200078e0a03 */
[-C--:B------:R-:W-:Y:S03]  /*5260*/  SHF.R.U32.HI R6, RZ, R69.reuse, R6 ;  /* 0x00000045ff067219 */ /* 0x080fe60000011606 */
[----:B------:R-:W-:Y:S01]  /*5270*/  IMAD R77, R74, R4, R77 ;  /* 0x000000044a4d7224 */ /* 0x000fe200078e024d */
[----:B------:R-:W-:Y:S05]  /*5280*/  SEL R15, R5, R6, !P2 ;  /* 0x00000006050f7207 */ /* 0x000fea0005000000 */
[----:B------:R-:W-:Y:S02]  /*5290*/  IMAD.MOV R6, RZ, RZ, -R15 ;  /* 0x000000ffff067224 */ /* 0x000fe400078e0a0f */
[C---:B------:R-:W-:Y:S04]  /*52a0*/  @!P0 IMAD.HI.U32 R2, R3.reuse, R68, RZ ;  /* 0x0000004403028227 */ /* 0x040fe800078e00ff */
[----:B------:R-:W-:Y:S01]  /*52b0*/  IMAD R6, R72, R6, R5 ;  /* 0x0000000648067224 */ /* 0x000fe200078e0205 */
[----:B------:R-:W-:Y:S04]  /*52c0*/  @!P0 SHF.R.U32.HI R2, RZ, R69, R2 ;  /* 0x00000045ff028219 */ /* 0x000fe80000011602 */
[----:B------:R-:W-:Y:S02]  /*52d0*/  @!P0 SEL R0, R3, R2, !P2 ;  /* 0x0000000203008207 */ /* 0x000fe40005000000 */
[----:B------:R-:W-:Y:S02]  /*52e0*/  IADD3 R2, PT, PT, -R5, RZ, RZ ;  /* 0x000000ff05027210 */ /* 0x000fe40007ffe1ff */
[----:B------:R-:W-:Y:S01]  /*52f0*/  @!P0 IADD3 R8, PT, PT, R15, -R0, RZ ;  /* 0x800000000f088210 */ /* 0x000fe20007ffe0ff */
[----:B------:R-:W-:Y:S02]  /*5300*/  @!P0 IMAD R0, R7, R6, R0 ;  /* 0x0000000607008224 */ /* 0x000fe400078e0200 */
[----:B------:R-:W-:Y:S02]  /*5310*/  IMAD R75, R70, R2, R75 ;  /* 0x00000002464b7224 */ /* 0x000fe400078e024b */
[----:B------:R-:W-:Y:S02]  /*5320*/  @!P0 IMAD R5, R8, R72, R3 ;  /* 0x0000004808058224 */ /* 0x000fe400078e0203 */
[----:B------:R-:W-:Y:S04]  /*5330*/  @!P0 IMAD.MOV.U32 R3, RZ, RZ, R0 ;  /* 0x000000ffff038224 */ /* 0x000fe800078e0000 */
[----:B------:R-:W-:Y:S02]  /*5340*/  IMAD R77, R3, R74, R77 ;  /* 0x0000004a034d7224 */ /* 0x000fe400078e024d */
[----:B------:R-:W-:Y:S07]  /*5350*/  IMAD R75, R5, R70, R75 ;  /* 0x00000046054b7224 */ /* 0x000fee00078e024b */
.L_x_92:
[----:B------:R-:W-:Y:S01]  /*5360*/  @!P1 IMAD.HI.U32 R0, R77, R12, RZ ;  /* 0x0000000c4d009227 */ /* 0x000fe200078e00ff */
[----:B-1----:R-:W-:Y:S01]  /*5370*/  @!P1 ISETP.NE.AND P0, PT, R10, 0x1, PT ;  /* 0x000000010a00980c */ /* 0x002fe20003f05270 */
[----:B------:R-:W-:Y:S01]  /*5380*/  ULOP3.LUT UP0, URZ, UR42, 0x1b0, URZ, 0xc0, !UPT ;  /* 0x000001b02aff7892 */ /* 0x000fe2000f80c0ff */
[----:B------:R-:W-:Y:S01]  /*5390*/  @!P1 ISETP.NE.AND P2, PT, R9, 0x1, PT ;  /* 0x000000010900980c */ /* 0x000fe20003f45270 */
[----:B------:R-:W-:Y:S01]  /*53a0*/  @!P1 IMAD.HI.U32 R3, R75, R11, RZ ;  /* 0x0000000b4b039227 */ /* 0x000fe200078e00ff */
[----:B------:R-:W-:Y:S02]  /*53b0*/  @!P1 SHF.R.U32.HI R0, RZ, R13, R0 ;  /* 0x0000000dff009219 */ /* 0x000fe40000011600 */
[----:B------:R-:W-:Y:S01]  /*53c0*/  @P4 SHF.R.U32.HI R171, RZ, 0x10, R17 ;  /* 0x00000010ffab4819 */ /* 0x000fe20000011611 */
[----:B------:R-:W-:Y:S01]  /*53d0*/  VIADD R181, R181, 0x1 ;  /* 0x00000001b5b57836 */ /* 0x000fe20000000000 */
[----:B------:R-:W-:Y:S02]  /*53e0*/  @!P1 SHF.R.U32.HI R2, RZ, R14, R3 ;  /* 0x0000000eff029219 */ /* 0x000fe40000011603 */
[----:B------:R-:W-:Y:S02]  /*53f0*/  @!P1 SEL R3, R77, R0, !P2 ;  /* 0x000000004d039207 */ /* 0x000fe40005000000 */
[----:B------:R-:W-:Y:S05]  /*5400*/  @!P1 SEL R2, R75, R2, !P0 ;  /* 0x000000024b029207 */ /* 0x000fea0004000000 */
[----:B------:R-:W-:Y:S02]  /*5410*/  @!P1 IMAD.IADD R0, R2, 0x1, -R3 ;  /* 0x0000000102009824 */ /* 0x000fe400078e0a03 */
[----:B------:R-:W-:Y:S02]  /*5420*/  @!P1 IMAD.IADD R2, R3, 0x1, -R2 ;  /* 0x0000000103029824 */ /* 0x000fe400078e0a02 */
[----:B------:R-:W-:Y:S02]  /*5430*/  @!P1 IMAD R77, R0, R9, R77 ;  /* 0x00000009004d9224 */ /* 0x000fe400078e024d */
[----:B------:R-:W-:Y:S01]  /*5440*/  @!P1 IMAD R75, R2, R10, R75 ;  /* 0x0000000a024b9224 */ /* 0x000fe200078e024b */
[----:B------:R-:W-:Y:S06]  /*5450*/  BRA.U !UP0, `(.L_x_93) ;  /* 0x0000000108407547 */ /* 0x000fec000b800000 */
[----:B------:R-:W1:Y:S01]  /*5460*/  LDCU.64 UR8, c[0x4][0x80] ;  /* 0x01001000ff0877ac */ /* 0x000e620008000a00 */
[----:B------:R-:W-:Y:S01]  /*5470*/  MOV R3, 0x0 ;  /* 0x0000000000037802 */ /* 0x000fe20000000f00 */
[----:B------:R-:W-:Y:S02]  /*5480*/  HFMA2 R12, -RZ, RZ, 0, 5.9604644775390625e-08 ;  /* 0x00000001ff0c7431 */ /* 0x000fe400000001ff */
[----:B------:R-:W-:Y:S02]  /*5490*/  IMAD.MOV.U32 R8, RZ, RZ, 0x70 ;  /* 0x00000070ff087424 */ /* 0x000fe400078e00ff */
[----:B------:R-:W-:Y:S01]  /*54a0*/  IMAD.MOV.U32 R13, RZ, RZ, RZ ;  /* 0x000000ffff0d7224 */ /* 0x000fe200078e00ff */
[----:B------:R-:W2:Y:S01]  /*54b0*/  LDCU.64 UR6, c[0x4][0x88] ;  /* 0x01001100ff0677ac */ /* 0x000ea20008000a00 */
[----:B------:R-:W3:Y:S01]  /*54c0*/  LDC.64 R2, c[0x4][R3] ;  /* 0x0100000003027b82 */ /* 0x000ee20000000a00 */
[----:B------:R-:W4:Y:S01]  /*54d0*/  LDCU.64 UR4, c[0x4][0x8] ;  /* 0x01000100ff0477ac */ /* 0x000f220008000a00 */
[----:B-1----:R-:W-:Y:S01]  /*54e0*/  MOV R5, UR9 ;  /* 0x0000000900057c02 */ /* 0x002fe20008000f00 */
[----:B------:R-:W-:Y:S01]  /*54f0*/  IMAD.U32 R4, RZ, RZ, UR8 ;  /* 0x00000008ff047e24 */ /* 0x000fe2000f8e00ff */
[----:B--2---:R-:W-:Y:S01]  /*5500*/  MOV R7, UR7 ;  /* 0x0000000700077c02 */ /* 0x004fe20008000f00 */
[----:B------:R-:W-:Y:S01]  /*5510*/  IMAD.U32 R6, RZ, RZ, UR6 ;  /* 0x00000006ff067e24 */ /* 0x000fe2000f8e00ff */
[----:B----4-:R-:W-:Y:S01]  /*5520*/  MOV R11, UR5 ;  /* 0x00000005000b7c02 */ /* 0x010fe20008000f00 */
[----:B------:R-:W-:Y:S02]  /*5530*/  IMAD.U32 R10, RZ, RZ, UR4 ;  /* 0x00000004ff0a7e24 */ /* 0x000fe4000f8e00ff */
[----:B------:R-:W-:Y:S07]  /*5540*/  LEPC R20, `(.L_x_93) ;  /* 0x000000001014794e */ /* 0x000fee0000000000 */
[----:B---3-5:R-:W-:Y:S05]  /*5550*/  CALL.ABS.NOINC R2 ;  /* 0x0000000002007343 */ /* 0x028fea0003c00000 */
.L_x_93:
[----:B------:R-:W-:Y:S01]  /*5560*/  LOP3.LUT P0, RZ, R179, 0x1b0, RZ, 0xc0, !PT ;  /* 0x000001b0b3ff7812 */ /* 0x000fe2000780c0ff */
[----:B------:R-:W-:Y:S11]  /*5570*/  BSSY.RECONVERGENT B6, `(.L_x_94) ;  /* 0x0000013000067945 */ /* 0x000ff60003800200 */
[----:B------:R-:W-:Y:S01]  /*5580*/  @!UPT UIADD3 URZ, UPT, UPT, URZ, URZ, URZ ;  /* 0x000000fffffff290 */ /* 0x000fe2000fffe0ff */
[----:B------:R-:W-:Y:S05]  /*5590*/  @!P0 BRA `(.L_x_95) ;  /* 0x0000000000408947 */ /* 0x000fea0003800000 */
        /* <DEDUP_REMOVED lines=16> */
.L_x_95:
[----:B------:R-:W-:Y:S05]  /*56a0*/  BSYNC.RECONVERGENT B6 ;  /* 0x0000000000067941 */ /* 0x000fea0003800200 */
.L_x_94:
[----:B------:R-:W-:Y:S01]  /*56b0*/  ISETP.NE.U32.AND P3, PT, R150, RZ, PT ;  /* 0x000000ff9600720c */ /* 0x000fe20003f65070 */
[----:B------:R-:W-:Y:S01]  /*56c0*/  UISETP.NE.AND UP1, UPT, UR44, URZ, UPT ;  /* 0x000000ff2c00728c */ /* 0x000fe2000bf25270 */
[----:B------:R-:W-:Y:S02]  /*56d0*/  ISETP.NE.U32.AND P4, PT, R146, RZ, PT ;  /* 0x000000ff9200720c */ /* 0x000fe40003f85070 */
[----:B------:R-:W-:Y:S02]  /*56e0*/  ISETP.NE.AND.EX P3, PT, R151, RZ, PT, P3 ;  /* 0x000000ff9700720c */ /* 0x000fe40003f65330 */
[----:B------:R-:W-:Y:S02]  /*56f0*/  PLOP3.LUT P1, PT, PT, PT, PT, 0x8, 0x80 ;  /* 0x000000000080781c */ /* 0x000fe40003f2e170 */
[----:B------:R-:W-:Y:S02]  /*5700*/  PLOP3.LUT P0, PT, PT, PT, UP1, 0x80, 0x8 ;  /* 0x000000000008781c */ /* 0x000fe40003f0f018 */
[----:B------:R-:W-:Y:S02]  /*5710*/  ISETP.NE.AND.EX P4, PT, R147, RZ, PT, P4 ;  /* 0x000000ff9300720c */ /* 0x000fe40003f85340 */
[----:B------:R-:W1:Y:S09]  /*5720*/  @UP1 LDCU.64 UR4, c[0x0][0x888] ;  /* 0x00011100ff0417ac */ /* 0x000e720008000a00 */
[----:B------:R-:W-:Y:S01]  /*5730*/  @P0 PLOP3.LUT P1, PT, P3, PT, PT, 0x80, 0x8 ;  /* 0x000000000008081c */ /* 0x000fe20001f2f070 */
[----:B-1----:R-:W-:Y:S04]  /*5740*/  @UP1 UISETP.NE.U32.AND UP0, UPT, UR4, URZ, UPT ;  /* 0x000000ff0400128c */ /* 0x002fe8000bf05070 */
[----:B------:R-:W-:Y:S04]  /*5750*/  @UP1 UISETP.NE.AND.EX UP0, UPT, UR5, URZ, UPT, UP0 ;  /* 0x000000ff0500128c */ /* 0x000fe8000bf05300 */
[----:B------:R-:W-:Y:S01]  /*5760*/  @UP1 USEL UR4, URZ, 0xffffffff, UP0 ;  /* 0xffffffffff041887 */ /* 0x000fe20008000000 */
[----:B------:R-:W-:Y:S11]  /*5770*/  @!P3 BRA `(.L_x_96) ;  /* 0x00000000002cb947 */ /* 0x000ff60003800000 */
[----:B------:R-:W-:Y:S01]  /*5780*/  ISETP.NE.U32.AND P2, PT, R148, RZ, PT ;  /* 0x000000ff9400720c */ /* 0x000fe20003f45070 */
[----:B------:R-:W-:Y:S03]  /*5790*/  IMAD.MOV.U32 R164, RZ, RZ, 0x1 ;  /* 0x00000001ffa47424 */ /* 0x000fe600078e00ff */
[----:B------:R-:W-:Y:S11]  /*57a0*/  ISETP.NE.AND.EX P2, PT, R149, RZ, PT, P2 ;  /* 0x000000ff9500720c */ /* 0x000ff60003f45320 */
[----:B------:R-:W-:Y:S02]  /*57b0*/  @!UPT UIADD3 URZ, UPT, UPT, URZ, URZ, URZ ;  /* 0x000000fffffff290 */ /* 0x000fe4000fffe0ff */
[----:B------:R-:W1:Y:S01]  /*57c0*/  @P2 LDC.64 R2, c[0x0][0x888] ;  /* 0x00022200ff022b82 */ /* 0x000e620000000a00 */
[----:B------:R-:W-:Y:S04]  /*57d0*/  @P2 IMAD R0, R150, UR36, RZ ;  /* 0x0000002496002c24 */ /* 0x000fe8000f8e02ff */
[----:B-1----:R-:W-:Y:S04]  /*57e0*/  @P2 IMAD.WIDE R2, R0, 0x4, R2 ;  /* 0x0000000400022825 */ /* 0x002fe800078e0202 */
[----:B------:R-:W-:Y:S01]  /*57f0*/  HFMA2 R0, -RZ, RZ, 0, 5.9604644775390625e-08 ;  /* 0x00000001ff007431 */ /* 0x000fe200000001ff */
[----:B-----5:R1:W5:Y:S04]  /*5800*/  @P2 LDG.E R81, desc[UR40][R2.64] ;  /* 0x0000002802512981 */ /* 0x020368000c1e1900 */
[----:B------:R-:W-:Y:S01]  /*5810*/  @!P2 PRMT R164, R0, 0x7610, R164 ;  /* 0x0000761000a4a816 */ /* 0x000fe200000000a4 */
[----:B-1----:R-:W2:Y:S06]  /*5820*/  @!P2 LDC R81, c[0x0][0x880] ;  /* 0x00022000ff51ab82 */ /* 0x002eac0000000800 */
.L_x_96:
[----:B------:R-:W-:Y:S05]  /*5830*/  @!P4 BRA `(.L_x_97) ;  /* 0x000000000020c947 */ /* 0x000fea0003800000 */
[----:B------:R-:W-:Y:S04]  /*5840*/  ISETP.NE.U32.AND P2, PT, R144, RZ, PT ;  /* 0x000000ff9000720c */ /* 0x000fe80003f45070 */
[----:B------:R-:W-:Y:S11]  /*5850*/  ISETP.NE.AND.EX P2, PT, R145, RZ, PT, P2 ;  /* 0x000000ff9100720c */ /* 0x000ff60003f45320 */
[----:B------:R-:W-:Y:S02]  /*5860*/  @!UPT UIADD3 URZ, UPT, UPT, URZ, URZ, URZ ;  /* 0x000000fffffff290 */ /* 0x000fe4000fffe0ff */
[----:B------:R-:W1:Y:S01]  /*5870*/  @P2 LDC.64 R2, c[0x0][0x8a8] ;  /* 0x00022a00ff022b82 */ /* 0x000e620000000a00 */
[----:B------:R-:W-:Y:S04]  /*5880*/  @P2 IMAD R0, R146, UR36, RZ ;  /* 0x0000002492002c24 */ /* 0x000fe8000f8e02ff */
[----:B-1----:R-:W-:Y:S05]  /*5890*/  @P2 IMAD.WIDE R2, R0, 0x4, R2 ;  /* 0x0000000400022825 */ /* 0x002fea00078e0202 */
[----:B-----5:R1:W5:Y:S02]  /*58a0*/  @P2 LDG.E R78, desc[UR40][R2.64] ;  /* 0x00000028024e2981 */ /* 0x020364000c1e1900 */
[----:B-1----:R-:W3:Y:S02]  /*58b0*/  @!P2 LDC R78, c[0x0][0x8a0] ;  /* 0x00022800ff4eab82 */ /* 0x002ee40000000800 */
.L_x_97:
[----:B--2--5:R-:W-:Y:S01]  /*58c0*/  @P0 FSETP.NEU.AND P4, PT, R81, RZ, PT ;  /* 0x000000ff5100020b */ /* 0x024fe20003f8d000 */
[----:B------:R-:W-:Y:S01]  /*58d0*/  IMAD.U32 R0, RZ, RZ, UR4 ;  /* 0x00000004ff007e24 */ /* 0x000fe2000f8e00ff */
[----:B------:R-:W-:Y:S01]  /*58e0*/  @P0 LOP3.LUT P2, RZ, R164, 0xff, RZ, 0xc0, !PT ;  /* 0x000000ffa4ff0812 */ /* 0x000fe2000784c0ff */
[----:B------:R-:W-:Y:S01]  /*58f0*/  BSSY B1, `(.L_x_98) ;  /* 0x000003d000017945 */ /* 0x000fe20003800000 */
[----:B------:R-:W-:Y:S01]  /*5900*/  @P0 SEL R3, RZ, 0xffffffff, P4 ;  /* 0xffffffffff030807 */ /* 0x000fe20002000000 */
[C---:B------:R-:W-:Y:S01]  /*5910*/  IMAD R64, R76.reuse, 0x40, R79 ;  /* 0x000000404c407824 */ /* 0x040fe200078e024f */
[----:B------:R-:W-:Y:S02]  /*5920*/  LEA R156, R76, UR43, 0x3 ;  /* 0x0000002b4c9c7c11 */ /* 0x000fe4000f8e18ff */
[----:B------:R-:W-:Y:S02]  /*5930*/  CS2R R86, SRZ ;  /* 0x0000000000567805 */ /* 0x000fe4000001ff00 */
[----:B------:R-:W-:Y:S02]  /*5940*/  @P1 SEL R3, R0, R3, !P2 ;  /* 0x0000000300031207 */ /* 0x000fe40005000000 */
[----:B------:R-:W-:Y:S02]  /*5950*/  CS2R R84, SRZ ;  /* 0x0000000000547805 */ /* 0x000fe4000001ff00 */
[----:B------:R-:W-:Y:S02]  /*5960*/  SHF.L.U32 R5, R175, 0x1f, RZ ;  /* 0x0000001faf057819 */ /* 0x000fe400000006ff */
[----:B------:R-:W-:Y:S02]  /*5970*/  CS2R R90, SRZ ;  /* 0x00000000005a7805 */ /* 0x000fe4000001ff00 */
[----:B------:R-:W-:Y:S02]  /*5980*/  @P0 LOP3.LUT R3, R3, 0x1, RZ, 0xc0, !PT ;  /* 0x0000000103030812 */ /* 0x000fe400078ec0ff */
[----:B------:R-:W-:Y:S02]  /*5990*/  CS2R R88, SRZ ;  /* 0x0000000000587805 */ /* 0x000fe4000001ff00 */
[----:B------:R-:W-:Y:S02]  /*59a0*/  PLOP3.LUT P5, PT, PT, PT, PT, 0x8, 0x80 ;  /* 0x000000000080781c */ /* 0x000fe40003fae170 */
[----:B------:R-:W-:Y:S02]  /*59b0*/  CS2R R98, SRZ ;  /* 0x0000000000627805 */ /* 0x000fe4000001ff00 */
[----:B------:R-:W-:Y:S02]  /*59c0*/  ISETP.NE.U32.OR P1, PT, R3, 0x1, !P0 ;  /* 0x000000010300780c */ /* 0x000fe40004725470 */
[----:B------:R-:W-:Y:S02]  /*59d0*/  CS2R R96, SRZ ;  /* 0x0000000000607805 */ /* 0x000fe4000001ff00 */
[----:B------:R-:W-:Y:S02]  /*59e0*/  CS2R R94, SRZ ;  /* 0x00000000005e7805 */ /* 0x000fe4000001ff00 */
[----:B------:R-:W-:Y:S07]  /*59f0*/  CS2R R92, SRZ ;  /* 0x00000000005c7805 */ /* 0x000fee000001ff00 */
[----:B------:R-:W-:Y:S04]  /*5a00*/  @P1 SHF.L.U32 R2, R173, 0x1f, RZ ;  /* 0x0000001fad021819 */ /* 0x000fe800000006ff */
[----:B------:R-:W1:Y:S01]  /*5a10*/  @P1 SYNCS.PHASECHK.TRANS64.TRYWAIT P0, [UR43+0x110], R2 ;  /* 0x00011002ff0015a7 */ /* 0x000e62000800112b */
[----:B------:R2:W4:Y:S01]  /*5a20*/  SYNCS.PHASECHK.TRANS64.TRYWAIT P4, [R156+URZ+0x150], R5 ;  /* 0x000150059c0075a7 */ /* 0x00052200080811ff */
[----:B-1----:R-:W-:Y:S01]  /*5a30*/  @P1 PLOP3.LUT P5, PT, P0, PT, PT, 0x8, 0x80 ;  /* 0x000000000080181c */ /* 0x002fe200007ae170 */
[----:B------:R-:W-:Y:S01]  /*5a40*/  @!UPT UIADD3 URZ, UPT, UPT, URZ, URZ, URZ ;  /* 0x000000fffffff290 */ /* 0x000fe2000fffe0ff */
[----:B--2-4-:R-:W-:Y:S11]  /*5a50*/  @!P1 BRA `(.L_x_99) ;  /* 0x0000000000989947 */ /* 0x014ff60003800000 */
[----:B------:R-:W-:Y:S01]  /*5a60*/  ISETP.NE.U32.AND P0, PT, RZ, UR38, PT ;  /* 0x00000026ff007c0c */ /* 0x000fe2000bf05070 */
[----:B------:R-:W-:Y:S01]  /*5a70*/  BSSY B0, `(.L_x_100) ;  /* 0x0000016000007945 */ /* 0x000fe20003800000 */
[----:B------:R-:W-:Y:S02]  /*5a80*/  FSETP.NEU.AND P2, PT, R81, RZ, PT ;  /* 0x000000ff5100720b */ /* 0x000fe40003f4d000 */
[----:B------:R-:W-:Y:S02]  /*5a90*/  CS2R R94, SRZ ;  /* 0x00000000005e7805 */ /* 0x000fe4000001ff00 */
[----:B------:R-:W-:Y:S02]  /*5aa0*/  ISETP.NE.AND.EX P0, PT, RZ, UR39, PT, P0 ;  /* 0x00000027ff007c0c */ /* 0x000fe4000bf05300 */
[----:B------:R-:W-:Y:S02]  /*5ab0*/  CS2R R92, SRZ ;  /* 0x00000000005c7805 */ /* 0x000fe4000001ff00 */
[----:B------:R-:W-:Y:S02]  /*5ac0*/  LOP3.LUT P1, RZ, R164, 0xff, RZ, 0xc0, !PT ;  /* 0x000000ffa4ff7812 */ /* 0x000fe4000782c0ff */
[----:B------:R-:W-:Y:S02]  /*5ad0*/  CS2R R98, SRZ ;  /* 0x0000000000627805 */ /* 0x000fe4000001ff00 */
[----:B------:R-:W-:Y:S02]  /*5ae0*/  SEL R0, RZ, 0xffffffff, P2 ;  /* 0xffffffffff007807 */ /* 0x000fe40001000000 */
[----:B------:R-:W-:Y:S02]  /*5af0*/  CS2R R96, SRZ ;  /* 0x0000000000607805 */ /* 0x000fe4000001ff00 */
[----:B------:R-:W-:Y:S02]  /*5b00*/  SEL R3, RZ, 0xffffffff, P0 ;  /* 0xffffffffff037807 */ /* 0x000fe40000000000 */
[----:B------:R-:W-:Y:S02]  /*5b10*/  CS2R R90, SRZ ;  /* 0x00000000005a7805 */ /* 0x000fe4000001ff00 */
[----:B------:R-:W-:Y:S02]  /*5b20*/  CS2R R88, SRZ ;  /* 0x0000000000587805 */ /* 0x000fe4000001ff00 */
[----:B------:R-:W-:Y:S02]  /*5b30*/  CS2R R86, SRZ ;  /* 0x0000000000567805 */ /* 0x000fe4000001ff00 */
[----:B------:R-:W-:Y:S02]  /*5b40*/  @P3 SEL R0, R3, R0, !P1 ;  /* 0x0000000003003207 */ /* 0x000fe40004800000 */
[----:B------:R-:W-:Y:S02]  /*5b50*/  CS2R R84, SRZ ;  /* 0x0000000000547805 */ /* 0x000fe4000001ff00 */
[----:B------:R-:W-:Y:S04]  /*5b60*/  LOP3.LUT R0, R0, 0x1, RZ, 0xc0, !PT ;  /* 0x0000000100007812 */ /* 0x000fe800078ec0ff */
[----:B------:R-:W-:Y:S01]  /*5b70*/  ISETP.NE.U32.AND P0, PT, R0, 0x1, PT ;  /* 0x000000010000780c */ /* 0x000fe20003f05070 */
[----:B------:R-:W-:Y:S01]  /*5b80*/  @!UPT UIADD3 URZ, UPT, UPT, URZ, URZ, URZ ;  /* 0x000000fffffff290 */ /* 0x000fe2000fffe0ff */
[----:B------:R-:W-:Y:S11]  /*5b90*/  @!P5 BRA `(.L_x_101) ;  /* 0x00000000000cd947 */ /* 0x000ff60003800000 */
[----:B------:R-:W-:Y:S04]  /*5ba0*/  SHF.L.U32 R3, R173, 0x1f, RZ ;  /* 0x0000001fad037819 */ /* 0x000fe800000006ff */
[----:B------:R-:W1:Y:S02]  /*5bb0*/  SYNCS.PHASECHK.TRANS64.TRYWAIT P1, [UR43+0x110], R3 ;  /* 0x00011003ff0075a7 */ /* 0x000e64000802112b */
[----:B-1----:R-:W-:Y:S05]  /*5bc0*/  @!P1 BRA `(.L_x_102) ;  /* 0x0000002000989947 */ /* 0x002fea0003800000 */
.L_x_101:
[----:B------:R-:W-:Y:S05]  /*5bd0*/  BSYNC B0 ;  /* 0x0000000000007941 */ /* 0x000fea0003800000 */
.L_x_100:
[----:B------:R2:W4:Y:S01]  /*5be0*/  @P0 LDS.128 R92, [R168+UR43+0x200] ;  /* 0x0002002ba85c0984 */ /* 0x0005220008000c00 */
[----:B------:R-:W-:Y:S01]  /*5bf0*/  UIADD3 UR4, UPT, UPT, UR43, 0x118, URZ ;  /* 0x000001182b047890 */ /* 0x000fe2000fffe0ff */
[----:B------:R-:W-:Y:S02]  /*5c00*/  LOP3.LUT R173, R173, 0x1, RZ, 0x3c, !PT ;  /* 0x00000001adad7812 */ /* 0x000fe400078e3cff */
[----:B------:R2:W1:Y:S01]  /*5c10*/  @P0 LDS.128 R96, [R178+0x10] ;  /* 0x00001000b2600984 */ /* 0x0004620000000c00 */
[----:B------:R-:W-:Y:S03]  /*5c20*/  UPRMT UR4, UR37, 0x654, UR4 ;  /* 0x0000065425047896 */ /* 0x000fe60008000004 */
[----:B------:R2:W1:Y:S04]  /*5c30*/  @P0 LDS.128 R88, [R177+0x20] ;  /* 0x00002000b1580984 */ /* 0x0004680000000c00 */
[----:B------:R2:W1:Y:S01]  /*5c40*/  @P0 LDS.128 R84, [R176+0x30] ;  /* 0x00003000b0540984 */ /* 0x0004620000000c00 */
[----:B------:R-:W-:Y:S01]  /*5c50*/  @!PT LDS RZ, [RZ] ;  /* 0x00000000fffff984 */ /* 0x000fe20000000800 */
[----:B------:R-:W-:Y:S01]  /*5c60*/  @!PT LDS RZ, [RZ] ;  /* 0x00000000fffff984 */ /* 0x000fe20000000800 */
[----:B------:R-:W-:Y:S01]  /*5c70*/  @!PT LDS RZ, [RZ] ;  /* 0x00000000fffff984 */ /* 0x000fe20000000800 */
[----:B------:R-:W-:Y:S01]  /*5c80*/  @!PT LDS RZ, [RZ] ;  /* 0x00000000fffff984 */ /* 0x000fe20000000800 */
[----:B------:R5:W-:Y:S06]  /*5c90*/  MEMBAR.ALL.CTA ;  /* 0x0000000000007992 */ /* 0x000bec0000008000 */
[----:B-----5:R-:W5:Y:S02]  /*5ca0*/  FENCE.VIEW.ASYNC.S ;  /* 0x00000000000073c6 */ /* 0x020f640000000000 */
[----:B-----5:R-:W-:Y:S01]  /*5cb0*/  SYNCS.ARRIVE.TRANS64.RED.A1T0 RZ, [UR4], RZ ;  /* 0x000000ffffff79a7 */ /* 0x020fe20008100404 */
.L_x_99:
[----:B------:R-:W-:Y:S05]  /*5cc0*/  BSYNC B1 ;  /* 0x0000000000017941 */ /* 0x000fea0003800000 */
.L_x_98:
[----:B-1----:R-:W-:Y:S04]  /*5cd0*/  SHF.R.U32.HI R0, RZ, 0x15, R64 ;  /* 0x00000015ff007819 */ /* 0x002fe80000011640 */
[----:B------:R-:W-:Y:S01]  /*5ce0*/  LOP3.LUT P0, RZ, R0, 0x3, R169, 0x48, !PT ;  /* 0x0000000300ff7812 */ /* 0x000fe200078048a9 */
[----:B------:R-:W-:Y:S01]  /*5cf0*/  @!UPT UIADD3 URZ, UPT, UPT, URZ, URZ, URZ ;  /* 0x000000fffffff290 */ /* 0x000fe2000fffe0ff */
[----:B------:R-:W-:Y:S11]  /*5d00*/  @P4 BRA `(.L_x_103) ;  /* 0x0000000000084947 */ /* 0x000ff60003800000 */
[----:B------:R-:W1:Y:S02]  /*5d10*/  SYNCS.PHASECHK.TRANS64.TRYWAIT P1, [R156+URZ+0x150], R5 ;  /* 0x000150059c0075a7 */ /* 0x000e6400080211ff */
[----:B-1----:R-:W-:Y:S05]  /*5d20*/  @!P1 BRA `(.L_x_104) ;  /* 0x0000002000589947 */ /* 0x002fea0003800000 */
.L_x_103:
[----:B------:R-:W-:Y:S05]  /*5d30*/  @!P0 BRA `(.L_x_105) ;  /* 0x0000000000408947 */ /* 0x000fea0003800000 */
[----:B------:R-:W1:Y:S01]  /*5d40*/  LDCU.64 UR8, c[0x4][0x70] ;  /* 0x01000e00ff0877ac */ /* 0x000e620008000a00 */
[----:B------:R-:W-:Y:S01]  /*5d50*/  MOV R3, 0x0 ;  /* 0x0000000000037802 */ /* 0x000fe20000000f00 */
[----:B------:R-:W-:Y:S02]  /*5d60*/  HFMA2 R12, -RZ, RZ, 0, 5.9604644775390625e-08 ;  /* 0x00000001ff0c7431 */ /* 0x000fe400000001ff */
[----:B------:R-:W-:Y:S02]  /*5d70*/  IMAD.MOV.U32 R8, RZ, RZ, 0x192 ;  /* 0x00000192ff087424 */ /* 0x000fe400078e00ff */
[----:B------:R-:W-:Y:S01]  /*5d80*/  IMAD.MOV.U32 R13, RZ, RZ, RZ ;  /* 0x000000ffff0d7224 */ /* 0x000fe200078e00ff */
[----:B------:R-:W5:Y:S01]  /*5d90*/  LDCU.64 UR6, c[0x4][0x78] ;  /* 0x01000f00ff0677ac */ /* 0x000f620008000a00 */
[----:B------:R-:W2:Y:S01]  /*5da0*/  LDC.64 R2, c[0x4][R3] ;  /* 0x0100000003027b82 */ /* 0x000ea20000000a00 */
[----:B------:R-:W3:Y:S01]  /*5db0*/  LDCU.64 UR4, c[0x4][0x10] ;  /* 0x01000200ff0477ac */ /* 0x000ee20008000a00 */
[----:B-1----:R-:W-:Y:S01]  /*5dc0*/  MOV R5, UR9 ;  /* 0x0000000900057c02 */ /* 0x002fe20008000f00 */
[----:B------:R-:W-:Y:S01]  /*5dd0*/  IMAD.U32 R4, RZ, RZ, UR8 ;  /* 0x00000008ff047e24 */ /* 0x000fe2000f8e00ff */
[----:B-----5:R-:W-:Y:S01]  /*5de0*/  MOV R7, UR7 ;  /* 0x0000000700077c02 */ /* 0x020fe20008000f00 */
[----:B------:R-:W-:Y:S01]  /*5df0*/  IMAD.U32 R6, RZ, RZ, UR6 ;  /* 0x00000006ff067e24 */ /* 0x000fe2000f8e00ff */
[----:B---3--:R-:W-:Y:S01]  /*5e00*/  MOV R11, UR5 ;  /* 0x00000005000b7c02 */ /* 0x008fe20008000f00 */
[----:B------:R-:W-:Y:S02]  /*5e10*/  IMAD.U32 R10, RZ, RZ, UR4 ;  /* 0x00000004ff0a7e24 */ /* 0x000fe4000f8e00ff */
[----:B------:R-:W-:Y:S07]  /*5e20*/  LEPC R20, `(.L_x_105) ;  /* 0x000000001014794e */ /* 0x000fee0000000000 */
[----:B--2-4-:R-:W-:Y:S05]  /*5e30*/  CALL.ABS.NOINC R2 ;  /* 0x0000000002007343 */ /* 0x014fea0003c00000 */
.L_x_105:
[----:B------:R-:W-:Y:S01]  /*5e40*/  LOP3.LUT P0, RZ, R166, 0x60, RZ, 0xc0, !PT ;  /* 0x00000060a6ff7812 */ /* 0x000fe2000780c0ff */
[----:B------:R-:W-:Y:S05]  /*5e50*/  WARPSYNC.ALL ;  /* 0x0000000000007948 */ /* 0x000fea0003800000 */
[----:B------:R-:W-:Y:S01]  /*5e60*/  R2UR UR4, R64 ;  /* 0x00000000400472ca */ /* 0x000fe200000e0000 */
[----:B------:R-:W-:Y:S01]  /*5e70*/  BSSY.RECONVERGENT B0, `(.L_x_106) ;  /* 0x0000121000007945 */ /* 0x000fe20003800200 */
[-C--:B----4-:R-:W-:Y:S02]  /*5e80*/  F2FP.F16.E4M3.UNPACK_B R82, R92.reuse ;  /* 0x0000005cff52723e */ /* 0x090fe400020006ff */
[----:B------:R-:W-:Y:S02]  /*5e90*/  F2FP.F16.E4M3.UNPACK_B R109, R92.H1 ;  /* 0x0000005cff6d723e */ /* 0x000fe400030006ff */
[-C--:B------:R-:W-:Y:S01]  /*5ea0*/  F2FP.F16.E4M3.UNPACK_B R107, R93.reuse ;  /* 0x0000005dff6b723e */ /* 0x080fe200020006ff */
[--C-:B------:R-:W-:Y:S01]  /*5eb0*/  HADD2.F32 R80, -RZ, R82.reuse.H0_H0 ;  /* 0x20000052ff507230 */ /* 0x100fe20000004100 */
[----:B------:R-:W-:Y:S01]  /*5ec0*/  F2FP.F16.E4M3.UNPACK_B R105, R93.H1 ;  /* 0x0000005dff69723e */ /* 0x000fe200030006ff */
[----:B------:R-:W-:Y:S01]  /*5ed0*/  HADD2.F32 R82, -RZ, R82.H1_H1 ;  /* 0x30000052ff527230 */ /* 0x000fe20000004100 */
[-C--:B------:R-:W-:Y:S01]  /*5ee0*/  F2FP.F16.E4M3.UNPACK_B R130, R84.reuse ;  /* 0x00000054ff82723e */ /* 0x080fe200020006ff */
[--C-:B------:R-:W-:Y:S01]  /*5ef0*/  HADD2.F32 R83, -RZ, R109.reuse.H0_H0 ;  /* 0x2000006dff537230 */ /* 0x100fe20000004100 */
[----:B------:R-:W-:Y:S01]  /*5f00*/  F2FP.F16.E4M3.UNPACK_B R132, R84.H1 ;  /* 0x00000054ff84723e */ /* 0x000fe200030006ff */
[----:B------:R-:W3:Y:S01]  /*5f10*/  LDTM.x64 R4, tmem[UR4] ;  /* 0x00000004000479ee */ /* 0x000ee20008340000 */
[----:B------:R-:W-:Y:S01]  /*5f20*/  NOP ;  /* 0x0000000000007918 */ /* 0x000fe20000000000 */
[----:B------:R-:W-:Y:S01]  /*5f30*/  R2UR UR5, R156 ;  /* 0x000000009c0572ca */ /* 0x000fe200000e0000 */
[--C-:B------:R-:W-:Y:S01]  /*5f40*/  HADD2.F32 R129, -RZ, R130.reuse.H0_H0 ;  /* 0x20000082ff817230 */ /* 0x100fe20000004100 */
[----:B------:R-:W-:Y:S01]  /*5f50*/  F2FP.F16.E4M3.UNPACK_B R93, R94 ;  /* 0x0000005eff5d723e */ /* 0x000fe200020006ff */
[----:B------:R-:W-:Y:S01]  /*5f60*/  HADD2.F32 R130, -RZ, R130.H1_H1 ;  /* 0x30000082ff827230 */ /* 0x000fe20000004100 */
[-C--:B------:R-:W-:Y:S01]  /*5f70*/  F2FP.F16.E4M3.UNPACK_B R134, R85.reuse ;  /* 0x00000055ff86723e */ /* 0x080fe200020006ff */
[----:B------:R-:W-:Y:S01]  /*5f80*/  HADD2.F32 R84, -RZ, R109.H1_H1 ;  /* 0x3000006dff547230 */ /* 0x000fe20000004100 */
[----:B------:R-:W-:Y:S01]  /*5f90*/  F2FP.F16.E4M3.UNPACK_B R136, R85.H1 ;  /* 0x00000055ff88723e */ /* 0x000fe200030006ff */
[--C-:B------:R-:W-:Y:S01]  /*5fa0*/  HADD2.F32 R85, -RZ, R107.reuse.H0_H0 ;  /* 0x2000006bff557230 */ /* 0x100fe20000004100 */
[-C--:B------:R-:W-:Y:S01]  /*5fb0*/  F2FP.F16.E4M3.UNPACK_B R138, R86.reuse ;  /* 0x00000056ff8a723e */ /* 0x080fe200020006ff */
[--C-:B------:R-:W-:Y:S01]  /*5fc0*/  HADD2.F32 R133, -RZ, R134.reuse.H0_H0 ;  /* 0x20000086ff857230 */ /* 0x100fe20000004100 */
[----:B------:R-:W-:Y:S01]  /*5fd0*/  F2FP.F16.E4M3.UNPACK_B R140, R86.H1 ;  /* 0x00000056ff8c723e */ /* 0x000fe200030006ff */
[----:B------:R-:W-:Y:S01]  /*5fe0*/  HADD2.F32 R86, -RZ, R107.H1_H1 ;  /* 0x3000006bff567230 */ /* 0x000fe20000004100 */
[----:B------:R-:W-:Y:S01]  /*5ff0*/  F2FP.F16.E4M3.UNPACK_B R142, R87 ;  /* 0x00000057ff8e723e */ /* 0x000fe200020006ff */
[----:B------:R-:W-:Y:S01]  /*6000*/  UIADD3 UR5, UPT, UPT, UR5, 0x170, URZ ;  /* 0x0000017005057890 */ /* 0x000fe2000fffe0ff */
[----:B------:R-:W-:Y:S01]  /*6010*/  HADD2.F32 R134, -RZ, R134.H1_H1 ;  /* 0x30000086ff867230 */ /* 0x000fe20000004100 */
[----:B------:R-:W-:Y:S01]  /*6020*/  F2FP.F16.E4M3.UNPACK_B R114, R88 ;  /* 0x00000058ff72723e */ /* 0x000fe200020006ff */
[--C-:B------:R-:W-:Y:S01]  /*6030*/  HADD2.F32 R137, -RZ, R138.reuse.H0_H0 ;  /* 0x2000008aff897230 */ /* 0x100fe20000004100 */
[----:B------:R-:W-:Y:S01]  /*6040*/  UPRMT UR5, UR37, 0x654, UR5 ;  /* 0x0000065425057896 */ /* 0x000fe20008000005 */
[----:B------:R-:W-:Y:S01]  /*6050*/  HADD2.F32 R138, -RZ, R138.H1_H1 ;  /* 0x3000008aff8a7230 */ /* 0x000fe20000004100 */
[-C--:B------:R-:W-:Y:S01]  /*6060*/  F2FP.F16.E4M3.UNPACK_B R118, R89.reuse ;  /* 0x00000059ff76723e */ /* 0x080fe200020006ff */
[--C-:B------:R-:W-:Y:S01]  /*6070*/  HADD2.F32 R113, -RZ, R114.reuse.H0_H0 ;  /* 0x20000072ff717230 */ /* 0x100fe20000004100 */
[----:B------:R-:W-:Y:S01]  /*6080*/  F2FP.F16.E4M3.UNPACK_B R120, R89.H1 ;  /* 0x00000059ff78723e */ /* 0x000fe200030006ff */
[C---:B---3--:R-:W-:Y:S01]  /*6090*/  FMUL R4, R78.reuse, R4 ;  /* 0x000000044e047220 */ /* 0x048fe20000400000 */
[C---:B------:R-:W-:Y:S01]  /*60a0*/  FMUL R5, R78.reuse, R5 ;  /* 0x000000054e057220 */ /* 0x040fe20000400000 */
[C---:B------:R-:W-:Y:S01]  /*60b0*/  FMUL R8, R78.reuse, R8 ;  /* 0x000000084e087220 */ /* 0x040fe20000400000 */
[C---:B------:R-:W-:Y:S01]  /*60c0*/  FMUL R9, R78.reuse, R9 ;  /* 0x000000094e097220 */ /* 0x040fe20000400000 */
[----:B------:R-:W-:Y:S01]  /*60d0*/  SYNCS.ARRIVE.TRANS64.RED.A1T0 RZ, [UR5], RZ ;  /* 0x000000ffffff79a7 */ /* 0x000fe20008100405 */
[C---:B------:R-:W-:Y:S01]  /*60e0*/  FFMA R4, R81.reuse, R80, R4 ;  /* 0x0000005051047223 */ /* 0x040fe20000000004 */
[C---:B------:R-:W-:Y:S01]  /*60f0*/  FFMA R5, R81.reuse, R82, R5 ;  /* 0x0000005251057223 */ /* 0x040fe20000000005 */
[----:B------:R-:W-:Y:S02]  /*6100*/  HADD2.F32 R89, -RZ, R93.H0_H0 ;  /* 0x2000005dff597230 */ /* 0x000fe40000004100 */
[C---:B------:R-:W-:Y:S01]  /*6110*/  FMUL R12, R78.reuse, R12 ;  /* 0x0000000c4e0c7220 */ /* 0x040fe20000400000 */
        /* <DEDUP_REMOVED lines=11> */
[----:B------:R-:W-:Y:S02]  /*61d0*/  HADD2.F32 R114, -RZ, R114.H1_H1 ;  /* 0x30000072ff727230 */ /* 0x000fe40000004100 */
[C---:B------:R-:W-:Y:S01]  /*61e0*/  FMUL R32, R78.reuse, R36 ;  /* 0x000000244e207220 */ /* 0x040fe20000400000 */
[C---:B------:R-:W-:Y:S01]  /*61f0*/  FMUL R33, R78.reuse, R37 ;  /* 0x000000254e217220 */ /* 0x040fe20000400000 */
[--C-:B------:R-:W-:Y:S02]  /*6200*/  HADD2.F32 R117, -RZ, R118.reuse.H0_H0 ;  /* 0x20000076ff757230 */ /* 0x100fe40000004100 */
[C---:B------:R-:W-:Y:S01]  /*6210*/  FMUL R36, R78.reuse, R40 ;  /* 0x000000284e247220 */ /* 0x040fe20000400000 */
[----:B------:R-:W-:Y:S02]  /*6220*/  HADD2.F32 R118, -RZ, R118.H1_H1 ;  /* 0x30000076ff767230 */ /* 0x000fe40000004100 */
        /* <DEDUP_REMOVED lines=8> */
[----:B------:R-:W-:Y:S01]  /*62b0*/  F2FP.F16.E4M3.UNPACK_B R92, R94.H1 ;  /* 0x0000005eff5c723e */ /* 0x000fe200030006ff */
[C---:B------:R-:W-:Y:S01]  /*62c0*/  FMUL R53, R78.reuse, R57 ;  /* 0x000000394e357220 */ /* 0x040fe20000400000 */
[C---:B------:R-:W-:Y:S01]  /*62d0*/  FMUL R56, R78.reuse, R60 ;  /* 0x0000003c4e387220 */ /* 0x040fe20000400000 */
[----:B------:R-:W-:Y:S01]  /*62e0*/  F2FP.F16.E4M3.UNPACK_B R141, R87.H1 ;  /* 0x00000057ff8d723e */ /* 0x000fe200030006ff */
[C---:B------:R-:W-:Y:S01]  /*62f0*/  FMUL R57, R78.reuse, R61 ;  /* 0x0000003d4e397220 */ /* 0x040fe20000400000 */
[----:B------:R-:W-:Y:S02]  /*6300*/  HADD2.F32 R80, -RZ, R142.H1_H1 ;  /* 0x3000008eff507230 */ /* 0x000fe40000004100 */
[C---:B------:R-:W-:Y:S01]  /*6310*/  FMUL R60, R78.reuse, R64 ;  /* 0x000000404e3c7220 */ /* 0x040fe20000400000 */
[----:B------:R-:W-:Y:S01]  /*6320*/  F2FP.F16.E4M3.UNPACK_B R116, R88.H1 ;  /* 0x00000058ff74723e */ /* 0x000fe200030006ff */
[C---:B------:R-:W-:Y:S01]  /*6330*/  FMUL R61, R78.reuse, R65 ;  /* 0x000000414e3d7220 */ /* 0x040fe20000400000 */
[C---:B------:R-:W-:Y:S01]  /*6340*/  FMUL R6, R78.reuse, R6 ;  /* 0x000000064e067220 */ /* 0x040fe20000400000 */
[----:B------:R-:W-:Y:S01]  /*6350*/  F2FP.F16.E4M3.UNPACK_B R94, R95 ;  /* 0x0000005fff5e723e */ /* 0x000fe200020006ff */
[C---:B------:R-:W-:Y:S01]  /*6360*/  FMUL R7, R78.reuse, R7 ;  /* 0x000000074e077220 */ /* 0x040fe20000400000 */
[--C-:B------:R-:W-:Y:S02]  /*6370*/  HADD2.F32 R87, -RZ, R105.reuse.H0_H0 ;  /* 0x20000069ff577230 */ /* 0x100fe40000004100 */
[C---:B------:R-:W-:Y:S01]  /*6380*/  FFMA R6, R81.reuse, R83, R6 ;  /* 0x0000005351067223 */ /* 0x040fe20000000006 */
[----:B------:R-:W-:Y:S01]  /*6390*/  F2FP.F16.E4M3.UNPACK_B R122, R90 ;  /* 0x0000005aff7a723e */ /* 0x000fe200020006ff */
[C---:B------:R-:W-:Y:S01]  /*63a0*/  FFMA R7, R81.reuse, R84, R7 ;  /* 0x0000005451077223 */ /* 0x040fe20000000007 */
[C---:B------:R-:W-:Y:S01]  /*63b0*/  FFMA R8, R81.reuse, R85, R8 ;  /* 0x0000005551087223 */ /* 0x040fe20000000008 */
[----:B------:R-:W-:Y:S01]  /*63c0*/  F2FP.F16.E4M3.UNPACK_B R124, R90.H1 ;  /* 0x0000005aff7c723e */ /* 0x000fe200030006ff */
[----:B------:R-:W-:Y:S02]  /*63d0*/  HADD2.F32 R88, -RZ, R105.H1_H1 ;  /* 0x30000069ff587230 */ /* 0x000fe40000004100 */
[----:B------:R-:W-:Y:S01]  /*63e0*/  FFMA R9, R81, R86, R9 ;  /* 0x0000005651097223 */ /* 0x000fe20000000009 */
[----:B------:R-:W-:Y:S01]  /*63f0*/  F2FP.SATFINITE.E4M3.F32.PACK_AB_MERGE_C R156, R7, R6, RZ ;  /* 0x00000006079c723e */ /* 0x000fe200048070ff */
[----:B------:R-:W-:Y:S02]  /*6400*/  HADD2.F32 R90, -RZ, R93.H1_H1 ;  /* 0x3000005dff5a7230 */ /* 0x000fe40000004100 */
[C---:B------:R-:W-:Y:S01]  /*6410*/  FMUL R10, R78.reuse, R10 ;  /* 0x0000000a4e0a7220 */ /* 0x040fe20000400000 */
[--C-:B------:R-:W-:Y:S01]  /*6420*/  HADD2.F32 R93, -RZ, R94.reuse.H0_H0 ;  /* 0x2000005eff5d7230 */ /* 0x100fe20000004100 */
[----:B------:R-:W-:Y:S01]  /*6430*/  F2FP.SATFINITE.E4M3.F32.PACK_AB_MERGE_C R156, R5, R4, R156 ;  /* 0x00000004059c723e */ /* 0x000fe2000480709c */
[----:B------:R-:W-:Y:S02]  /*6440*/  HADD2.F32 R94, -RZ, R94.H1_H1 ;  /* 0x3000005eff5e7230 */ /* 0x000fe40000004100 */
[C---:B------:R-:W-:Y:S01]  /*6450*/  FFMA R10, R81.reuse, R87, R10 ;  /* 0x00000057510a7223 */ /* 0x040fe2000000000a */
[--C-:B------:R-:W-:Y:S02]  /*6460*/  HADD2.F32 R121, -RZ, R122.reuse.H0_H0 ;  /* 0x2000007aff797230 */ /* 0x100fe40000004100 */
[C---:B------:R-:W-:Y:S01]  /*6470*/  FMUL R11, R78.reuse, R11 ;  /* 0x0000000b4e0b7220 */ /* 0x040fe20000400000 */
[----:B------:R-:W-:Y:S01]  /*6480*/  F2FP.F16.E4M3.UNPACK_B R126, R91 ;  /* 0x0000005bff7e723e */ /* 0x000fe200020006ff */
[----:B------:R-:W-:Y:S01]  /*6490*/  HADD2.F32 R122, -RZ, R122.H1_H1 ;  /* 0x3000007aff7a7230 */ /* 0x000fe20000004100 */
[----:B------:R-:W-:Y:S01]  /*64a0*/  F2FP.F16.E4M3.UNPACK_B R103, R95.H1 ;  /* 0x0000005fff67723e */ /* 0x000fe200030006ff */
[C---:B------:R-:W-:Y:S01]  /*64b0*/  FFMA R11, R81.reuse, R88, R11 ;  /* 0x00000058510b7223 */ /* 0x040fe2000000000b */
[----:B------:R-:W-:Y:S01]  /*64c0*/  F2FP.F16.E4M3.UNPACK_B R128, R91.H1 ;  /* 0x0000005bff80723e */ /* 0x000fe200030006ff */
[----:B------:R-:W-:Y:S02]  /*64d0*/  HADD2.F32 R91, -RZ, R92.H0_H0 ;  /* 0x2000005cff5b7230 */ /* 0x000fe40000004100 */
[C---:B------:R-:W-:Y:S01]  /*64e0*/  FFMA R12, R81.reuse, R89, R12 ;  /* 0x00000059510c7223 */ /* 0x040fe2000000000c */
[----:B------:R-:W-:Y:S01]  /*64f0*/  FFMA R13, R81, R90, R13 ;  /* 0x0000005a510d7223 */ /* 0x000fe2000000000d */
[----:B------:R-:W-:Y:S01]  /*6500*/  F2FP.SATFINITE.E4M3.F32.PACK_AB_MERGE_C R157, R11, R10, RZ ;  /* 0x0000000a0b9d723e */ /* 0x000fe200048070ff */
[--C-:B------:R-:W-:Y:S01]  /*6510*/  HADD2.F32 R125, -RZ, R126.reuse.H0_H0 ;  /* 0x2000007eff7d7230 */ /* 0x100fe20000004100 */
[----:B------:R-:W-:Y:S01]  /*6520*/  F2FP.F16.E4M3.UNPACK_B R101, R96 ;  /* 0x00000060ff65723e */ /* 0x000fe200020006ff */
[----:B------:R-:W-:Y:S01]  /*6530*/  HADD2.F32 R126, -RZ, R126.H1_H1 ;  /* 0x3000007eff7e7230 */ /* 0x000fe20000004100 */
[----:B------:R-:W-:Y:S01]  /*6540*/  F2FP.SATFINITE.E4M3.F32.PACK_AB_MERGE_C R157, R9, R8, R157 ;  /* 0x00000008099d723e */ /* 0x000fe2000480709d */
[----:B------:R-:W-:Y:S02]  /*6550*/  HADD2.F32 R83, -RZ, R142.H0_H0 ;  /* 0x2000008eff537230 */ /* 0x000fe40000004100 */
[C---:B------:R-:W-:Y:S01]  /*6560*/  FMUL R14, R78.reuse, R14 ;  /* 0x0000000e4e0e7220 */ /* 0x040fe20000400000 */
[----:B------:R-:W-:Y:S02]  /*6570*/  HADD2.F32 R92, -RZ, R92.H1_H1 ;  /* 0x3000005cff5c7230 */ /* 0x000fe40000004100 */
[C---:B------:R-:W-:Y:S01]  /*6580*/  FMUL R15, R78.reuse, R15 ;  /* 0x0000000f4e0f7220 */ /* 0x040fe20000400000 */
[----:B------:R-:W-:Y:S01]  /*6590*/  F2FP.F16.E4M3.UNPACK_B R100, R96.H1 ;  /* 0x00000060ff64723e */ /* 0x000fe200030006ff */
[--C-:B------:R-:W-:Y:S02]  /*65a0*/  HADD2.F32 R95, -RZ, R103.reuse.H0_H0 ;  /* 0x20000067ff5f7230 */ /* 0x100fe40000004100 */
[C---:B------:R-:W-:Y:S01]  /*65b0*/  FFMA R14, R81.reuse, R91, R14 ;  /* 0x0000005b510e7223 */ /* 0x040fe2000000000e */
[C---:B------:R-:W-:Y:S01]  /*65c0*/  FFMA R15, R81.reuse, R92, R15 ;  /* 0x0000005c510f7223 */ /* 0x040fe2000000000f */
[C---:B------:R-:W-:Y:S01]  /*65d0*/  FFMA R16, R81.reuse, R93, R16 ;  /* 0x0000005d51107223 */ /* 0x040fe20000000010 */
[----:B------:R-:W-:Y:S01]  /*65e0*/  FFMA R17, R81, R94, R17 ;  /* 0x0000005e51117223 */ /* 0x000fe20000000011 */
[-C--:B------:R-:W-:Y:S01]  /*65f0*/  F2FP.F16.E4M3.UNPACK_B R102, R97.reuse ;  /* 0x00000061ff66723e */ /* 0x080fe200020006ff */
[----:B------:R-:W-:Y:S01]  /*6600*/  HADD2.F32 R96, -RZ, R103.H1_H1 ;  /* 0x30000067ff607230 */ /* 0x000fe20000004100 */
[----:B------:R-:W-:Y:S01]  /*6610*/  F2FP.SATFINITE.E4M3.F32.PACK_AB_MERGE_C R158, R15, R14, RZ ;  /* 0x0000000e0f9e723e */ /* 0x000fe200048070ff */
[C---:B------:R-:W-:Y:S01]  /*6620*/  FMUL R18, R78.reuse, R18 ;  /* 0x000000124e127220 */ /* 0x040fe20000400000 */
[----:B------:R-:W-:Y:S01]  /*6630*/  F2FP.F16.E4M3.UNPACK_B R104, R97.H1 ;  /* 0x00000061ff68723e */ /* 0x000fe200030006ff */
[--C-:B------:R-:W-:Y:S01]  /*6640*/  HADD2.F32 R97, -RZ, R101.reuse.H0_H0 ;  /* 0x20000065ff617230 */ /* 0x100fe20000004100 */
[----:B------:R-:W-:Y:S01]  /*6650*/  F2FP.SATFINITE.E4M3.F32.PACK_AB_MERGE_C R158, R13, R12, R158 ;  /* 0x0000000c0d9e723e */ /* 0x000fe2000480709e */
[C---:B------:R-:W-:Y:S01]  /*6660*/  FFMA R18, R81.reuse, R95, R18 ;  /* 0x0000005f51127223 */ /* 0x040fe20000000012 */
[----:B------:R-:W-:Y:S01]  /*6670*/  F2FP.F16.E4M3.UNPACK_B R110, R99 ;  /* 0x00000063ff6e723e */ /* 0x000fe200020006ff */
[C---:B------:R-:W-:Y:S01]  /*6680*/  FMUL R19, R78.reuse, R19 ;  /* 0x000000134e137220 */ /* 0x040fe20000400000 */
[----:B------:R-:W-:Y:S01]  /*6690*/  F2FP.F16.E4M3.UNPACK_B R112, R99.H1 ;  /* 0x00000063ff70723e */ /* 0x000fe200030006ff */
[----:B------:R-:W-:Y:S01]  /*66a0*/  HADD2.F32 R99, -RZ, R101.H1_H1 ;  /* 0x30000065ff637230 */ /* 0x000fe20000004100 */
[-C--:B------:R-:W-:Y:S01]  /*66b0*/  F2FP.F16.E4M3.UNPACK_B R106, R98.reuse ;  /* 0x00000062ff6a723e */ /* 0x080fe200020006ff */
[----:B------:R-:W-:Y:S01]  /*66c0*/  HADD2.F32 R101, -RZ, R102.H0_H0 ;  /* 0x20000066ff657230 */ /* 0x000fe20000004100 */
[----:B------:R-:W-:Y:S01]  /*66d0*/  F2FP.F16.E4M3.UNPACK_B R108, R98.H1 ;  /* 0x00000062ff6c723e */ /* 0x000fe200030006ff */
[----:B------:R-:W-:Y:S02]  /*66e0*/  HADD2.F32 R98, -RZ, R100.H0_H0 ;  /* 0x20000064ff627230 */ /* 0x000fe40000004100 */
[C---:B------:R-:W-:Y:S01]  /*66f0*/  FFMA R19, R81.reuse, R96, R19 ;  /* 0x0000006051137223 */ /* 0x040fe20000000013 */
[C---:B------:R-:W-:Y:S01]  /*6700*/  FFMA R0, R81.reuse, R97, R0 ;  /* 0x0000006151007223 */ /* 0x040fe20000000000 */
[----:B------:R-:W-:Y:S01]  /*6710*/  FFMA R2, R81, R99, R2 ;  /* 0x0000006351027223 */ /* 0x000fe20000000002 */
[----:B------:R-:W-:Y:S02]  /*6720*/  HADD2.F32 R102, -RZ, R102.H1_H1 ;  /* 0x30000066ff667230 */ /* 0x000fe40000004100 */
[C---:B------:R-:W-:Y:S01]  /*6730*/  FMUL R3, R78.reuse, R22 ;  /* 0x000000164e037220 */ /* 0x040fe20000400000 */
[----:B------:R-:W-:Y:S01]  /*6740*/  HADD2.F32 R100, -RZ, R100.H1_H1 ;  /* 0x30000064ff647230 */ /* 0x000fe20000004100 */
[----:B------:R-:W-:Y:S01]  /*6750*/  F2FP.SATFINITE.E4M3.F32.PACK_AB_MERGE_C R159, R19, R18, RZ ;  /* 0x00000012139f723e */ /* 0x000fe200048070ff */
[--C-:B------:R-:W-:Y:S02]  /*6760*/  HADD2.F32 R105, -RZ, R106.reuse.H0_H0 ;  /* 0x2000006aff697230 */ /* 0x100fe40000004100 */
[----:B------:R-:W-:Y:S01]  /*6770*/  FFMA R3, R81, R98, R3 ;  /* 0x0000006251037223 */ /* 0x000fe20000000003 */
[----:B------:R-:W-:Y:S01]  /*6780*/  HADD2.F32 R106, -RZ, R106.H1_H1 ;  /* 0x3000006aff6a7230 */ /* 0x000fe20000004100 */
[----:B------:R-:W-:Y:S01]  /*6790*/  F2FP.SATFINITE.E4M3.F32.PACK_AB_MERGE_C R159, R17, R16, R159 ;  /* 0x00000010119f723e */ /* 0x000fe2000480709f */
[----:B------:R-:W-:Y:S02]  /*67a0*/  HADD2.F32 R109, -RZ, R110.H0_H0 ;  /* 0x2000006eff6d7230 */ /* 0x000fe40000004100 */
[C---:B------:R-:W-:Y:S01]  /*67b0*/  FMUL R23, R78.reuse, R23 ;  /* 0x000000174e177220 */ /* 0x040fe20000400000 */
[--C-:B------:R-:W-:Y:S02]  /*67c0*/  HADD2.F32 R103, -RZ, R104.reuse.H0_H0 ;  /* 0x20000068ff677230 */ /* 0x100fe40000004100 */
[C---:B------:R-:W-:Y:S01]  /*67d0*/  FMUL R22, R78.reuse, R26 ;  /* 0x0000001a4e167220 */ /* 0x040fe20000400000 */
[----:B------:R-:W-:Y:S01]  /*67e0*/  HADD2.F32 R104, -RZ, R104.H1_H1 ;  /* 0x30000068ff687230 */ /* 0x000fe20000004100 */
[----:B------:R1:W-:Y:S01]  /*67f0*/  STS.128 [R168+UR43+0x2200], R156 ;  /* 0x0022009ca8007988 */ /* 0x0003e20008000c2b */
[C---:B------:R-:W-:Y:S01]  /*6800*/  FFMA R23, R81.reuse, R100, R23 ;  /* 0x0000006451177223 */ /* 0x040fe20000000017 */
[C---:B------:R-:W-:Y:S01]  /*6810*/  FFMA R20, R81.reuse, R101, R20 ;  /* 0x0000006551147223 */ /* 0x040fe20000000014 */
[C---:B------:R-:W-:Y:S01]  /*6820*/  FFMA R21, R81.reuse, R102, R21 ;  /* 0x0000006651157223 */ /* 0x040fe20000000015 */
[----:B------:R-:W-:Y:S01]  /*6830*/  FFMA R22, R81, R103, R22 ;  /* 0x0000006751167223 */ /* 0x000fe20000000016 */
[----:B------:R-:W-:Y:S01]  /*6840*/  HADD2.F32 R110, -RZ, R110.H1_H1 ;  /* 0x3000006eff6e7230 */ /* 0x000fe20000004100 */
[----:B------:R-:W-:Y:S01]  /*6850*/  F2FP.SATFINITE.E4M3.F32.PACK_AB_MERGE_C R161, R23, R3, RZ ;  /* 0x0000000317a1723e */ /* 0x000fe200048070ff */
[C---:B------:R-:W-:Y:S01]  /*6860*/  FMUL R27, R78.reuse, R27 ;  /* 0x0000001b4e1b7220 */ /* 0x040fe20000400000 */
[--C-:B------:R-:W-:Y:S02]  /*6870*/  HADD2.F32 R107, -RZ, R108.reuse.H0_H0 ;  /* 0x2000006cff6b7230 */ /* 0x100fe40000004100 */
[----:B------:R-:W-:Y:S01]  /*6880*/  FMUL R26, R78, R30 ;  /* 0x0000001e4e1a7220 */ /* 0x000fe20000400000 */
[----:B------:R-:W-:Y:S01]  /*6890*/  HADD2.F32 R108, -RZ, R108.H1_H1 ;  /* 0x3000006cff6c7230 */ /* 0x000fe20000004100 */
[----:B------:R-:W-:Y:S01]  /*68a0*/  F2FP.SATFINITE.E4M3.F32.PACK_AB_MERGE_C R160, R2, R0, R161 ;  /* 0x0000000002a0723e */ /* 0x000fe200048070a1 */
[C---:B------:R-:W-:Y:S01]  /*68b0*/  FFMA R27, R81.reuse, R104, R27 ;  /* 0x00000068511b7223 */ /* 0x040fe2000000001b */
[C---:B------:R-:W-:Y:S01]  /*68c0*/  FFMA R24, R81.reuse, R105, R24 ;  /* 0x0000006951187223 */ /* 0x040fe20000000018 */
[C---:B------:R-:W-:Y:S01]  /*68d0*/  FFMA R25, R81.reuse, R106, R25 ;  /* 0x0000006a51197223 */ /* 0x040fe20000000019 */
[----:B------:R-:W-:Y:S01]  /*68e0*/  FFMA R26, R81, R107, R26 ;  /* 0x0000006b511a7223 */ /* 0x000fe2000000001a */
[C---:B------:R-:W-:Y:S01]  /*68f0*/  FMUL R31, R78.reuse, R31 ;  /* 0x0000001f4e1f7220 */ /* 0x040fe20000400000 */
[--C-:B------:R-:W-:Y:S01]  /*6900*/  HADD2.F32 R111, -RZ, R112.reuse.H0_H0 ;  /* 0x20000070ff6f7230 */ /* 0x100fe20000004100 */
[----:B------:R-:W-:Y:S01]  /*6910*/  F2FP.SATFINITE.E4M3.F32.PACK_AB_MERGE_C R162, R27, R22, RZ ;  /* 0x000000161ba2723e */ /* 0x000fe200048070ff */
[----:B------:R-:W-:Y:S02]  /*6920*/  HADD2.F32 R112, -RZ, R112.H1_H1 ;  /* 0x30000070ff707230 */ /* 0x000fe40000004100 */
[C---:B------:R-:W-:Y:S01]  /*6930*/  FFMA R31, R81.reuse, R108, R31 ;  /* 0x0000006c511f7223 */ /* 0x040fe2000000001f */
[----:B------:R-:W-:Y:S01]  /*6940*/  FFMA R28, R81, R109, R28 ;  /* 0x0000006d511c7223 */ /* 0x000fe2000000001c */
[----:B------:R-:W-:Y:S01]  /*6950*/  F2FP.SATFINITE.E4M3.F32.PACK_AB_MERGE_C R161, R21, R20, R162 ;  /* 0x0000001415a1723e */ /* 0x000fe200048070a2 */
[----:B------:R-:W-:Y:S01]  /*6960*/  FFMA R29, R81, R110, R29 ;  /* 0x0000006e511d7223 */ /* 0x000fe2000000001d */
[C---:B------:R-:W-:Y:S01]  /*6970*/  FMUL R30, R78.reuse, R34 ;  /* 0x000000224e1e7220 */ /* 0x040fe20000400000 */
[----:B------:R-:W-:Y:S01]  /*6980*/  F2FP.SATFINITE.E4M3.F32.PACK_AB_MERGE_C R163, R31, R26, RZ ;  /* 0x0000001a1fa3723e */ /* 0x000fe200048070ff */
[C---:B------:R-:W-:Y:S01]  /*6990*/  FMUL R35, R78.reuse, R35 ;  /* 0x000000234e237220 */ /* 0x040fe20000400000 */
[--C-:B------:R-:W-:Y:S02]  /*69a0*/  HADD2.F32 R115, -RZ, R116.reuse.H0_H0 ;  /* 0x20000074ff737230 */ /* 0x100fe40000004100 */
[----:B------:R-:W-:Y:S01]  /*69b0*/  FFMA R30, R81, R111, R30 ;  /* 0x0000006f511e7223 */ /* 0x000fe2000000001e */
[----:B------:R-:W-:Y:S01]  /*69c0*/  F2FP.SATFINITE.E4M3.F32.PACK_AB_MERGE_C R162, R25, R24, R163 ;  /* 0x0000001819a2723e */ /* 0x000fe200048070a3 */
[C---:B------:R-:W-:Y:S01]  /*69d0*/  FFMA R35, R81.reuse, R112, R35 ;  /* 0x0000007051237223 */ /* 0x040fe20000000023 */
[C---:B------:R-:W-:Y:S01]  /*69e0*/  FFMA R32, R81.reuse, R113, R32 ;  /* 0x0000007151207223 */ /* 0x040fe20000000020 */
[----:B------:R-:W-:Y:S01]  /*69f0*/  FFMA R33, R81, R114, R33 ;  /* 0x0000007251217223 */ /* 0x000fe20000000021 */
[----:B------:R-:W-:Y:S02]  /*6a00*/  HADD2.F32 R116, -RZ, R116.H1_H1 ;  /* 0x30000074ff747230 */ /* 0x000fe40000004100 */
        /* <DEDUP_REMOVED lines=9> */
[----:B------:R-:W-:Y:S01]  /*6aa0*/  HADD2.F32 R120, -RZ, R120.H1_H1 ;  /* 0x30000078ff787230 */ /* 0x000fe20000004100 */
[----:B------:R1:W-:Y:S01]  /*6ab0*/  STS.128 [R178+0x2010], R160 ;  /* 0x002010a0b2007388 */ /* 0x0003e20000000c00 */
[----:B------:R-:W-:Y:S01]  /*6ac0*/  F2FP.SATFINITE.E4M3.F32.PACK_AB_MERGE_C R184, R39, R34, RZ ;  /* 0x0000002227b8723e */ /* 0x000fe200048070ff */
[C---:B------:R-:W-:Y:S01]  /*6ad0*/  FMUL R38, R78.reuse, R42 ;  /* 0x0000002a4e267220 */ /* 0x040fe20000400000 */
[C---:B------:R-:W-:Y:S01]  /*6ae0*/  FMUL R43, R78.reuse, R43 ;  /* 0x0000002b4e2b7220 */ /* 0x040fe20000400000 */
[--C-:B------:R-:W-:Y:S01]  /*6af0*/  HADD2.F32 R123, -RZ, R124.reuse.H0_H0 ;  /* 0x2000007cff7b7230 */ /* 0x100fe20000004100 */
[----:B------:R-:W-:Y:S01]  /*6b00*/  F2FP.SATFINITE.E4M3.F32.PACK_AB_MERGE_C R184, R33, R32, R184 ;  /* 0x0000002021b8723e */ /* 0x000fe200048070b8 */
[C---:B------:R-:W-:Y:S01]  /*6b10*/  FFMA R38, R81.reuse, R119, R38 ;  /* 0x0000007751267223 */ /* 0x040fe20000000026 */
        /* <DEDUP_REMOVED lines=12> */
[C---:B------:R-:W-:Y:S01]  /*6be0*/  FFMA R45, R81.reuse, R126, R45 ;  /* 0x0000007e512d7223 */ /* 0x040fe2000000002d */
[----:B------:R-:W-:Y:S02]  /*6bf0*/  HADD2.F32 R128, -RZ, R128.H1_H1 ;  /* 0x30000080ff807230 */ /* 0x000fe40000004100 */
[C---:B------:R-:W-:Y:S01]  /*6c00*/  FMUL R46, R78.reuse, R50 ;  /* 0x000000324e2e7220 */ /* 0x040fe20000400000 */
[C---:B------:R-:W-:Y:S01]  /*6c10*/  FMUL R51, R78.reuse, R51 ;  /* 0x000000334e337220 */ /* 0x040fe20000400000 */
[--C-:B------:R-:W-:Y:S02]  /*6c20*/  HADD2.F32 R131, -RZ, R132.reuse.H0_H0 ;  /* 0x20000084ff837230 */ /* 0x100fe40000004100 */
[C---:B------:R-:W-:Y:S01]  /*6c30*/  FMUL R50, R78.reuse, R54 ;  /* 0x000000364e327220 */ /* 0x040fe20000400000 */
[C---:B------:R-:W-:Y:S01]  /*6c40*/  FFMA R46, R81.reuse, R127, R46 ;  /* 0x0000007f512e7223 */ /* 0x040fe2000000002e */
[----:B------:R-:W-:Y:S02]  /*6c50*/  HADD2.F32 R132, -RZ, R132.H1_H1 ;  /* 0x30000084ff847230 */ /* 0x000fe40000004100 */
[C---:B------:R-:W-:Y:S01]  /*6c60*/  FFMA R51, R81.reuse, R128, R51 ;  /* 0x0000008051337223 */ /* 0x040fe20000000033 */
[C---:B------:R-:W-:Y:S01]  /*6c70*/  FMUL R55, R78.reuse, R55 ;  /* 0x000000374e377220 */ /* 0x040fe20000400000 */
[C---:B------:R-:W-:Y:S01]  /*6c80*/  FFMA R48, R81.reuse, R129, R48 ;  /* 0x0000008151307223 */ /* 0x040fe20000000030 */
[C---:B------:R-:W-:Y:S01]  /*6c90*/  FFMA R49, R81.reuse, R130, R49 ;  /* 0x0000008251317223 */ /* 0x040fe20000000031 */
[--C-:B------:R-:W-:Y:S02]  /*6ca0*/  HADD2.F32 R135, -RZ, R136.reuse.H0_H0 ;  /* 0x20000088ff877230 */ /* 0x100fe40000004100 */
[C---:B------:R-:W-:Y:S01]  /*6cb0*/  FFMA R50, R81.reuse, R131, R50 ;  /* 0x0000008351327223 */ /* 0x040fe20000000032 */
[----:B------:R-:W-:Y:S02]  /*6cc0*/  HADD2.F32 R136, -RZ, R136.H1_H1 ;  /* 0x30000088ff887230 */ /* 0x000fe40000004100 */
[C---:B------:R-:W-:Y:S01]  /*6cd0*/  FMUL R54, R78.reuse, R58 ;  /* 0x0000003a4e367220 */ /* 0x040fe20000400000 */
        /* <DEDUP_REMOVED lines=16> */
[----:B------:R-:W-:Y:S01]  /*6de0*/  FFMA R63, R81, R140, R63 ;  /* 0x0000008c513f7223 */ /* 0x000fe2000000003f */
[----:B------:R-:W-:Y:S01]  /*6df0*/  FMUL R67, R78, R67 ;  /* 0x000000434e437220 */ /* 0x000fe20000400000 */
[----:B------:R-:W-:Y:S01]  /*6e00*/  F2FP.SATFINITE.E4M3.F32.PACK_AB_MERGE_C R186, R47, R42, RZ ;  /* 0x0000002a2fba723e */ /* 0x000fe200048070ff */
[----:B------:R-:W-:Y:S01]  /*6e10*/  FFMA R60, R81, R83, R60 ;  /* 0x00000053513c7223 */ /* 0x000fe2000000003c */
[----:B------:R-:W-:Y:S01]  /*6e20*/  F2FP.SATFINITE.E4M3.F32.PACK_AB_MERGE_C R187, R51, R46, RZ ;  /* 0x0000002e33bb723e */ /* 0x000fe200048070ff */
[C---:B------:R-:W-:Y:S01]  /*6e30*/  FFMA R61, R81.reuse, R80, R61 ;  /* 0x00000050513d7223 */ /* 0x040fe2000000003d */
[C---:B------:R-:W-:Y:S01]  /*6e40*/  FFMA R62, R81.reuse, R85, R62 ;  /* 0x00000055513e7223 */ /* 0x040fe2000000003e */
[----:B------:R-:W-:Y:S01]  /*6e50*/  FFMA R67, R81, R82, R67 ;  /* 0x0000005251437223 */ /* 0x000fe20000000043 */
[----:B------:R-:W-:Y:S02]  /*6e60*/  F2FP.SATFINITE.E4M3.F32.PACK_AB_MERGE_C R186, R41, R40, R186 ;  /* 0x0000002829ba723e */ /* 0x000fe400048070ba */
[----:B------:R-:W-:Y:S02]  /*6e70*/  F2FP.SATFINITE.E4M3.F32.PACK_AB_MERGE_C R187, R45, R44, R187 ;  /* 0x0000002c2dbb723e */ /* 0x000fe400048070bb */
[----:B------:R-:W-:Y:S02]  /*6e80*/  F2FP.SATFINITE.E4M3.F32.PACK_AB_MERGE_C R188, R55, R50, RZ ;  /* 0x0000003237bc723e */ /* 0x000fe400048070ff */
[----:B------:R-:W-:Y:S01]  /*6e90*/  F2FP.SATFINITE.E4M3.F32.PACK_AB_MERGE_C R189, R59, R54, RZ ;  /* 0x000000363bbd723e */ /* 0x000fe200048070ff */
[----:B------:R1:W-:Y:S01]  /*6ea0*/  STS.128 [R177+0x2020], R184 ;  /* 0x002020b8b1007388 */ /* 0x0003e20000000c00 */
[----:B------:R-:W-:Y:S02]  /*6eb0*/  F2FP.SATFINITE.E4M3.F32.PACK_AB_MERGE_C R190, R63, R58, RZ ;  /* 0x0000003a3fbe723e */ /* 0x000fe400048070ff */
[----:B------:R-:W-:Y:S02]  /*6ec0*/  F2FP.SATFINITE.E4M3.F32.PACK_AB_MERGE_C R182, R67, R62, RZ ;  /* 0x0000003e43b6723e */ /* 0x000fe400048070ff */
[----:B------:R-:W-:Y:S02]  /*6ed0*/  F2FP.SATFINITE.E4M3.F32.PACK_AB_MERGE_C R188, R49, R48, R188 ;  /* 0x0000003031bc723e */ /* 0x000fe400048070bc */
[----:B------:R-:W-:Y:S02]  /*6ee0*/  F2FP.SATFINITE.E4M3.F32.PACK_AB_MERGE_C R189, R53, R52, R189 ;  /* 0x0000003435bd723e */ /* 0x000fe400048070bd */
[----:B------:R-:W-:Y:S02]  /*6ef0*/  F2FP.SATFINITE.E4M3.F32.PACK_AB_MERGE_C R190, R57, R56, R190 ;  /* 0x0000003839be723e */ /* 0x000fe400048070be */
[----:B------:R-:W-:Y:S02]  /*6f00*/  F2FP.SATFINITE.E4M3.F32.PACK_AB_MERGE_C R191, R61, R60, R182 ;  /* 0x0000003c3dbf723e */ /* 0x000fe400048070b6 */
[----:B------:R-:W-:Y:S03]  /*6f10*/  IADD3 R76, PT, PT, R76, 0x1, RZ ;  /* 0x000000014c4c7810 */ /* 0x000fe60007ffe0ff */
[----:B------:R1:W-:Y:S01]  /*6f20*/  STS.128 [R176+0x2030], R188 ;  /* 0x002030bcb0007388 */ /* 0x0003e20000000c00 */
[----:B------:R-:W-:Y:S01]  /*6f30*/  @!PT LDS RZ, [RZ] ;  /* 0x00000000fffff984 */ /* 0x000fe20000000800 */
[----:B------:R-:W-:Y:S01]  /*6f40*/  @!PT LDS RZ, [RZ] ;  /* 0x00000000fffff984 */ /* 0x000fe20000000800 */
[----:B------:R-:W-:Y:S01]  /*6f50*/  @!PT LDS RZ, [RZ] ;  /* 0x00000000fffff984 */ /* 0x000fe20000000800 */
[----:B------:R-:W-:Y:S01]  /*6f60*/  @!PT LDS RZ, [RZ] ;  /* 0x00000000fffff984 */ /* 0x000fe20000000800 */
[----:B------:R3:W-:Y:S07]  /*6f70*/  MEMBAR.ALL.CTA ;  /* 0x0000000000007992 */ /* 0x0007ee0000008000 */
[----:B---3--:R-:W3:Y:S02]  /*6f80*/  FENCE.VIEW.ASYNC.S ;  /* 0x00000000000073c6 */ /* 0x008ee40000000000 */
[----:B---3--:R-:W-:Y:S06]  /*6f90*/  BAR.SYNC.DEFER_BLOCKING 0x1, 0x80 ;  /* 0x0042000000007b1d */ /* 0x008fec0000010000 */
[----:B------:R-:W-:Y:S05]  /*6fa0*/  @P0 BRA `(.L_x_107) ;  /* 0x0000000000340947 */ /* 0x000fea0003800000 */
[----:B------:R-:W-:Y:S01]  /*6fb0*/  UIADD3 UR12, UPT, UPT, UR43, 0x2200, URZ ;  /* 0x000022002b0c7890 */ /* 0x000fe2000fffe0ff */
[----:B------:R-:W-:Y:S01]  /*6fc0*/  R2UR UR9, R155 ;  /* 0x000000009b0972ca */ /* 0x000fe200000e0000 */
[----:B------:R-:W-:Y:S01]  /*6fd0*/  UIADD3 UR10, UP0, UPT, UR46, 0x680, URZ ;  /* 0x000006802e0a7890 */ /* 0x000fe2000ff1e0ff */
[----:B------:R-:W-:Y:S01]  /*6fe0*/  R2UR UR8, R165 ;  /* 0x00000000a50872ca */ /* 0x000fe200000e0000 */
[----:B------:R-:W-:Y:S02]  /*6ff0*/  UMOV UR7, UR36 ;  /* 0x0000002400077c82 */ /* 0x000fe40008000000 */
[----:B------:R-:W-:Y:S01]  /*7000*/  IMAD.U32 R179, RZ, RZ, UR12 ;  /* 0x0000000cffb37e24 */ /* 0x000fe2000f8e00ff */
[----:B------:R-:W-:Y:S04]  /*7010*/  UIADD3.X UR11, UPT, UPT, URZ, UR47, URZ, UP0, !UPT ;  /* 0x0000002fff0b7290 */ /* 0x000fe800087fe4ff */
[----:B------:R-:W-:Y:S03]  /*7020*/  R2UR UR4, R179 ;  /* 0x00000000b30472ca */ /* 0x000fe600000e0000 */
[----:B------:R-:W-:Y:S02]  /*7030*/  USHF.L.U32 UR5, UR9, 0x6, URZ ;  /* 0x0000000609057899 */ /* 0x000fe400080006ff */
[----:B------:R-:W-:Y:S09]  /*7040*/  USHF.L.U32 UR6, UR8, 0x7, URZ ;  /* 0x0000000708067899 */ /* 0x000ff200080006ff */
[----:B------:R3:W-:Y:S01]  /*7050*/  UTMASTG.3D [UR4], [UR10] ;  /* 0x000000040a0073b5 */ /* 0x0007e20008010000 */
[----:B------:R0:W-:Y:S01]  /*7060*/  UTMACMDFLUSH ;  /* 0x00000000000079b7 */ /* 0x0001e20000000000 */
[----:B---3--:R-:W-:Y:S04]  /*7070*/  DEPBAR.LE SB0, 0x0 ;  /* 0x000080000000791a */ /* 0x008fe80000000000 */
.L_x_107:
[----:B------:R-:W-:Y:S05]  /*7080*/  BSYNC.RECONVERGENT B0 ;  /* 0x0000000000007941 */ /* 0x000fea0003800200 */
.L_x_106:
[----:B------:R-:W-:Y:S01]  /*7090*/  BAR.SYNC.DEFER_BLOCKING 0x1, 0x80 ;  /* 0x0042000000007b1d */ /* 0x000fe20000010000 */
[----:B------:R-:W-:Y:S01]  /*70a0*/  ISETP.NE.AND P2, PT, R180, RZ, PT ;  /* 0x000000ffb400720c */ /* 0x000fe20003f45270 */
[----:B------:R-:W-:Y:S01]  /*70b0*/  IMAD.IADD R155, R75, 0x1, R143 ;  /* 0x000000014b9b7824 */ /* 0x000fe200078e028f */
[----:B------:R-:W-:Y:S01]  /*70c0*/  ISETP.NE.AND P0, PT, R181, 0x2, PT ;  /* 0x00000002b500780c */ /* 0x000fe20003f05270 */
[----:B------:R-:W-:Y:S01]  /*70d0*/  IMAD.IADD R165, R77, 0x1, R154 ;  /* 0x000000014da57824 */ /* 0x000fe200078e029a */
[----:B------:R-:W-:Y:S02]  /*70e0*/  ISETP.NE.AND P1, PT, R76, 0x4, PT ;  /* 0x000000044c00780c */ /* 0x000fe40003f25270 */
[----:B------:R-:W-:Y:S02]  /*70f0*/  SEL R3, RZ, 0x1, P0 ;  /* 0x00000001ff037807 */ /* 0x000fe40000000000 */
[----:B------:R-:W-:Y:S02]  /*7100*/  SEL R0, RZ, 0x1, P1 ;  /* 0x00000001ff007807 */ /* 0x000fe40000800000 */
[----:B------:R-:W-:Y:S02]  /*7110*/  LOP3.LUT R174, R174, R3, RZ, 0x3c, !PT ;  /* 0x00000003aeae7212 */ /* 0x000fe400078e3cff */
[----:B------:R-:W-:Y:S02]  /*7120*/  LOP3.LUT R175, R175, R0, RZ, 0x3c, !PT ;  /* 0x00000000afaf7212 */ /* 0x000fe400078e3cff */
[----:B------:R-:W-:Y:S02]  /*7130*/  @P2 R2UR UR36, R171 ;  /* 0x00000000ab2422ca */ /* 0x000fe400000e0000 */
[----:B------:R-:W-:Y:S02]  /*7140*/  SEL R181, R181, RZ, P0 ;  /* 0x000000ffb5b57207 */ /* 0x000fe40000000000 */
[----:B------:R-:W-:Y:S01]  /*7150*/  SEL R76, R76, RZ, P1 ;  /* 0x000000ff4c4c7207 */ /* 0x000fe20000800000 */
[----:B------:R-:W-:Y:S10]  /*7160*/  @P2 BRA `(.L_x_108) ;  /* 0xffffffdc00702947 */ /* 0x000ff4000383ffff */
[----:B------:R-:W-:Y:S05]  /*7170*/  EXIT ;  /* 0x000000000000794d */ /* 0x000fea0003800000 */
.L_x_20:
[----:B--2---:R2:W1:Y:S02]  /*7180*/  SYNCS.PHASECHK.TRANS64.TRYWAIT P0, [R3+URZ+0x1a0], R2 ;  /* 0x0001a002030075a7 */ /* 0x00446400080011ff */
[----:B-1----:R-:W-:Y:S05]  /*7190*/  @!P0 NANOSLEEP.SYNCS 0x989680 ;  /* 0x009896800000895d */ /* 0x002fea0003900000 */
[----:B------:R-:W1:Y:S02]  /*71a0*/  @!P0 SYNCS.PHASECHK.TRANS64 P0, [R3+URZ+0x1a0], R2 ;  /* 0x0001a002030085a7 */ /* 0x000e6400080010ff */
[----:B-1----:R-:W-:Y:S05]  /*71b0*/  @!P0 BRA `(.L_x_20) ;  /* 0xfffffffc00f08947 */ /* 0x002fea000383ffff */
[----:B------:R-:W-:Y:S05]  /*71c0*/  BRA `(.L_x_109) ;  /* 0xffffffa400607947 */ /* 0x000fea000383ffff */
.L_x_23:
[----:B-1----:R-:W-:-:S07]  /*71d0*/  MOV R2, UR33 ;  /* 0x0000002100027c02 */ /* 0x002fce0008000f00 */
.L_x_110:
[----:B-1----:R1:W2:Y:S02]  /*71e0*/  SYNCS.PHASECHK.TRANS64.TRYWAIT P0, [R2+URZ+0x88], R5 ;  /* 0x00008805020075a7 */ /* 0x0022a400080011ff */
[----:B--2---:R-:W-:Y:S05]  /*71f0*/  @!P0 NANOSLEEP.SYNCS 0x989680 ;  /* 0x009896800000895d */ /* 0x004fea0003900000 */
[----:B------:R-:W2:Y:S02]  /*7200*/  @!P0 SYNCS.PHASECHK.TRANS64 P0, [R2+URZ+0x88], R5 ;  /* 0x00008805020085a7 */ /* 0x000ea400080010ff */
[----:B--2---:R-:W-:Y:S05]  /*7210*/  @!P0 BRA `(.L_x_110) ;  /* 0xfffffffc00f08947 */ /* 0x004fea000383ffff */
[----:B------:R-:W-:Y:S05]  /*7220*/  BRA `(.L_x_22) ;  /* 0xffffffa400b07947 */ /* 0x000fea000383ffff */
.L_x_29:
[----:B-1----:R-:W-:-:S07]  /*7230*/  MOV R2, UR17 ;  /* 0x0000001100027c02 */ /* 0x002fce0008000f00 */
.L_x_111:
[----:B-1----:R1:W2:Y:S02]  /*7240*/  SYNCS.PHASECHK.TRANS64.TRYWAIT P0, [R2+URZ+0x88], R5 ;  /* 0x00008805020075a7 */ /* 0x0022a400080011ff */
[----:B--2---:R-:W-:Y:S05]  /*7250*/  @!P0 NANOSLEEP.SYNCS 0x989680 ;  /* 0x009896800000895d */ /* 0x004fea0003900000 */
[----:B------:R-:W2:Y:S02]  /*7260*/  @!P0 SYNCS.PHASECHK.TRANS64 P0, [R2+URZ+0x88], R5 ;  /* 0x00008805020085a7 */ /* 0x000ea400080010ff */
[----:B--2---:R-:W-:Y:S05]  /*7270*/  @!P0 BRA `(.L_x_111) ;  /* 0xfffffffc00f08947 */ /* 0x004fea000383ffff */
[----:B------:R-:W-:Y:S05]  /*7280*/  BRA `(.L_x_28) ;  /* 0xffffffa800587947 */ /* 0x000fea000383ffff */
.L_x_33:
[----:B-1----:R1:W2:Y:S02]  /*7290*/  SYNCS.PHASECHK.TRANS64.TRYWAIT P0, [R2+URZ+0x130], R3 ;  /* 0x00013003020075a7 */ /* 0x0022a400080011ff */
[----:B--2---:R-:W-:Y:S05]  /*72a0*/  @!P0 NANOSLEEP.SYNCS 0x989680 ;  /* 0x009896800000895d */ /* 0x004fea0003900000 */
[----:B------:R-:W2:Y:S02]  /*72b0*/  @!P0 SYNCS.PHASECHK.TRANS64 P0, [R2+URZ+0x130], R3 ;  /* 0x00013003020085a7 */ /* 0x000ea400080010ff */
[----:B--2---:R-:W-:Y:S05]  /*72c0*/  @!P0 BRA `(.L_x_33) ;  /* 0xfffffffc00f08947 */ /* 0x004fea000383ffff */
[----:B------:R-:W-:Y:S05]  /*72d0*/  BRA `(.L_x_112) ;  /* 0xffffffa800e87947 */ /* 0x000fea000383ffff */
.L_x_37:
[----:B----4-:R-:W-:-:S07]  /*72e0*/  MOV R0, UR5 ;  /* 0x0000000500007c02 */ /* 0x010fce0008000f00 */
.L_x_113:
[----:B-1----:R1:W2:Y:S02]  /*72f0*/  SYNCS.PHASECHK.TRANS64.TRYWAIT P0, [R0+URZ], R3 ;  /* 0x00000003000075a7 */ /* 0x0022a400080011ff */
[----:B--2---:R-:W-:Y:S05]  /*7300*/  @!P0 NANOSLEEP.SYNCS 0x989680 ;  /* 0x009896800000895d */ /* 0x004fea0003900000 */
[----:B------:R-:W2:Y:S02]  /*7310*/  @!P0 SYNCS.PHASECHK.TRANS64 P0, [R0+URZ], R3 ;  /* 0x00000003000085a7 */ /* 0x000ea400080010ff */
[----:B--2---:R-:W-:Y:S05]  /*7320*/  @!P0 BRA `(.L_x_113) ;  /* 0xfffffffc00f08947 */ /* 0x004fea000383ffff */
[----:B------:R-:W-:Y:S05]  /*7330*/  BRA `(.L_x_114) ;  /* 0xffffffb000587947 */ /* 0x000fea000383ffff */
.L_x_38:
[----:B----4-:R-:W-:-:S07]  /*7340*/  MOV R0, UR5 ;  /* 0x0000000500007c02 */ /* 0x010fce0008000f00 */
.L_x_115:
[----:B-1----:R1:W2:Y:S02]  /*7350*/  SYNCS.PHASECHK.TRANS64.TRYWAIT P0, [R0+URZ], R3 ;  /* 0x00000003000075a7 */ /* 0x0022a400080011ff */
[----:B--2---:R-:W-:Y:S05]  /*7360*/  @!P0 NANOSLEEP.SYNCS 0x989680 ;  /* 0x009896800000895d */ /* 0x004fea0003900000 */
[----:B------:R-:W2:Y:S02]  /*7370*/  @!P0 SYNCS.PHASECHK.TRANS64 P0, [R0+URZ], R3 ;  /* 0x00000003000085a7 */ /* 0x000ea400080010ff */
[----:B--2---:R-:W-:Y:S05]  /*7380*/  @!P0 BRA `(.L_x_115) ;  /* 0xfffffffc00f08947 */ /* 0x004fea000383ffff */
[----:B------:R-:W-:Y:S05]  /*7390*/  BRA `(.L_x_116) ;  /* 0xffffffb000647947 */ /* 0x000fea000383ffff */
.L_x_39:
[----:B----4-:R-:W-:-:S07]  /*73a0*/  MOV R0, UR5 ;  /* 0x0000000500007c02 */ /* 0x010fce0008000f00 */
.L_x_117:
[----:B-1----:R1:W2:Y:S02]  /*73b0*/  SYNCS.PHASECHK.TRANS64.TRYWAIT P0, [R0+URZ], R3 ;  /* 0x00000003000075a7 */ /* 0x0022a400080011ff */
[----:B--2---:R-:W-:Y:S05]  /*73c0*/  @!P0 NANOSLEEP.SYNCS 0x989680 ;  /* 0x009896800000895d */ /* 0x004fea0003900000 */
[----:B------:R-:W2:Y:S02]  /*73d0*/  @!P0 SYNCS.PHASECHK.TRANS64 P0, [R0+URZ], R3 ;  /* 0x00000003000085a7 */ /* 0x000ea400080010ff */
[----:B--2---:R-:W-:Y:S05]  /*73e0*/  @!P0 BRA `(.L_x_117) ;  /* 0xfffffffc00f08947 */ /* 0x004fea000383ffff */
[----:B------:R-:W-:Y:S05]  /*73f0*/  BRA `(.L_x_118) ;  /* 0xffffffb000707947 */ /* 0x000fea000383ffff */
.L_x_40:
[----:B----4-:R-:W-:-:S07]  /*7400*/  MOV R0, UR5 ;  /* 0x0000000500007c02 */ /* 0x010fce0008000f00 */
.L_x_119:
[----:B-1----:R1:W2:Y:S02]  /*7410*/  SYNCS.PHASECHK.TRANS64.TRYWAIT P0, [R0+URZ], R3 ;  /* 0x00000003000075a7 */ /* 0x0022a400080011ff */
[----:B--2---:R-:W-:Y:S05]  /*7420*/  @!P0 NANOSLEEP.SYNCS 0x989680 ;  /* 0x009896800000895d */ /* 0x004fea0003900000 */
[----:B------:R-:W2:Y:S02]  /*7430*/  @!P0 SYNCS.PHASECHK.TRANS64 P0, [R0+URZ], R3 ;  /* 0x00000003000085a7 */ /* 0x000ea400080010ff */
[----:B--2---:R-:W-:Y:S05]  /*7440*/  @!P0 BRA `(.L_x_119) ;  /* 0xfffffffc00f08947 */ /* 0x004fea000383ffff */
[----:B------:R-:W-:Y:S05]  /*7450*/  BRA `(.L_x_120) ;  /* 0xffffffb0007c7947 */ /* 0x000fea000383ffff */
.L_x_41:
[----:B----4-:R-:W-:-:S07]  /*7460*/  MOV R0, UR5 ;  /* 0x0000000500007c02 */ /* 0x010fce0008000f00 */
.L_x_121:
[----:B-1----:R1:W2:Y:S02]  /*7470*/  SYNCS.PHASECHK.TRANS64.TRYWAIT P0, [R0+URZ], R3 ;  /* 0x00000003000075a7 */ /* 0x0022a400080011ff */
[----:B--2---:R-:W-:Y:S05]  /*7480*/  @!P0 NANOSLEEP.SYNCS 0x989680 ;  /* 0x009896800000895d */ /* 0x004fea0003900000 */
[----:B------:R-:W2:Y:S02]  /*7490*/  @!P0 SYNCS.PHASECHK.TRANS64 P0, [R0+URZ], R3 ;  /* 0x00000003000085a7 */ /* 0x000ea400080010ff */
[----:B--2---:R-:W-:Y:S05]  /*74a0*/  @!P0 BRA `(.L_x_121) ;  /* 0xfffffffc00f08947 */ /* 0x004fea000383ffff */
[----:B------:R-:W-:Y:S05]  /*74b0*/  BRA `(.L_x_122) ;  /* 0xffffffb000887947 */ /* 0x000fea000383ffff */
.L_x_42:
[----:B----4-:R-:W-:-:S07]  /*74c0*/  MOV R0, UR5 ;  /* 0x0000000500007c02 */ /* 0x010fce0008000f00 */
.L_x_123:
[----:B-1----:R1:W2:Y:S02]  /*74d0*/  SYNCS.PHASECHK.TRANS64.TRYWAIT P0, [R0+URZ], R3 ;  /* 0x00000003000075a7 */ /* 0x0022a400080011ff */
[----:B--2---:R-:W-:Y:S05]  /*74e0*/  @!P0 NANOSLEEP.SYNCS 0x989680 ;  /* 0x009896800000895d */ /* 0x004fea0003900000 */
[----:B------:R-:W2:Y:S02]  /*74f0*/  @!P0 SYNCS.PHASECHK.TRANS64 P0, [R0+URZ], R3 ;  /* 0x00000003000085a7 */ /* 0x000ea400080010ff */
[----:B--2---:R-:W-:Y:S05]  /*7500*/  @!P0 BRA `(.L_x_123) ;  /* 0xfffffffc00f08947 */ /* 0x004fea000383ffff */
[----:B------:R-:W-:Y:S05]  /*7510*/  BRA `(.L_x_124) ;  /* 0xffffffb000947947 */ /* 0x000fea000383ffff */
.L_x_43:
[----:B----4-:R-:W-:-:S07]  /*7520*/  MOV R0, UR5 ;  /* 0x0000000500007c02 */ /* 0x010fce0008000f00 */
.L_x_125:
[----:B-1----:R1:W2:Y:S02]  /*7530*/  SYNCS.PHASECHK.TRANS64.TRYWAIT P0, [R0+URZ], R3 ;  /* 0x00000003000075a7 */ /* 0x0022a400080011ff */
[----:B--2---:R-:W-:Y:S05]  /*7540*/  @!P0 NANOSLEEP.SYNCS 0x989680 ;  /* 0x009896800000895d */ /* 0x004fea0003900000 */
[----:B------:R-:W2:Y:S02]  /*7550*/  @!P0 SYNCS.PHASECHK.TRANS64 P0, [R0+URZ], R3 ;  /* 0x00000003000085a7 */ /* 0x000ea400080010ff */
[----:B--2---:R-:W-:Y:S05]  /*7560*/  @!P0 BRA `(.L_x_125) ;  /* 0xfffffffc00f08947 */ /* 0x004fea000383ffff */
[----:B------:R-:W-:Y:S05]  /*7570*/  BRA `(.L_x_126) ;  /* 0xffffffb000a07947 */ /* 0x000fea000383ffff */
.L_x_44:
[----:B----4-:R-:W-:-:S07]  /*7580*/  MOV R0, UR5 ;  /* 0x0000000500007c02 */ /* 0x010fce0008000f00 */
.L_x_127:
[----:B-1----:R1:W2:Y:S02]  /*7590*/  SYNCS.PHASECHK.TRANS64.TRYWAIT P0, [R0+URZ], R3 ;  /* 0x00000003000075a7 */ /* 0x0022a400080011ff */
[----:B--2---:R-:W-:Y:S05]  /*75a0*/  @!P0 NANOSLEEP.SYNCS 0x989680 ;  /* 0x009896800000895d */ /* 0x004fea0003900000 */
[----:B------:R-:W2:Y:S02]  /*75b0*/  @!P0 SYNCS.PHASECHK.TRANS64 P0, [R0+URZ], R3 ;  /* 0x00000003000085a7 */ /* 0x000ea400080010ff */
[----:B--2---:R-:W-:Y:S05]  /*75c0*/  @!P0 BRA `(.L_x_127) ;  /* 0xfffffffc00f08947 */ /* 0x004fea000383ffff */
[----:B------:R-:W-:Y:S05]  /*75d0*/  BRA `(.L_x_128) ;  /* 0xffffffb000ac7947 */ /* 0x000fea000383ffff */
.L_x_45:
[----:B----4-:R-:W-:-:S07]  /*75e0*/  MOV R0, UR5 ;  /* 0x0000000500007c02 */ /* 0x010fce0008000f00 */
.L_x_129:
[----:B-1----:R1:W2:Y:S02]  /*75f0*/  SYNCS.PHASECHK.TRANS64.TRYWAIT P0, [R0+URZ], R3 ;  /* 0x00000003000075a7 */ /* 0x0022a400080011ff */
[----:B--2---:R-:W-:Y:S05]  /*7600*/  @!P0 NANOSLEEP.SYNCS 0x989680 ;  /* 0x009896800000895d */ /* 0x004fea0003900000 */
[----:B------:R-:W2:Y:S02]  /*7610*/  @!P0 SYNCS.PHASECHK.TRANS64 P0, [R0+URZ], R3 ;  /* 0x00000003000085a7 */ /* 0x000ea400080010ff */
[----:B--2---:R-:W-:Y:S05]  /*7620*/  @!P0 BRA `(.L_x_129) ;  /* 0xfffffffc00f08947 */ /* 0x004fea000383ffff */
[----:B------:R-:W-:Y:S05]  /*7630*/  BRA `(.L_x_130) ;  /* 0xffffffb000b87947 */ /* 0x000fea000383ffff */
.L_x_46:
[----:B----4-:R-:W-:-:S07]  /*7640*/  MOV R0, UR5 ;  /* 0x0000000500007c02 */ /* 0x010fce0008000f00 */
.L_x_131:
[----:B-1----:R1:W2:Y:S02]  /*7650*/  SYNCS.PHASECHK.TRANS64.TRYWAIT P0, [R0+URZ], R3 ;  /* 0x00000003000075a7 */ /* 0x0022a400080011ff */
[----:B--2---:R-:W-:Y:S05]  /*7660*/  @!P0 NANOSLEEP.SYNCS 0x989680 ;  /* 0x009896800000895d */ /* 0x004fea0003900000 */
[----:B------:R-:W2:Y:S02]  /*7670*/  @!P0 SYNCS.PHASECHK.TRANS64 P0, [R0+URZ], R3 ;  /* 0x00000003000085a7 */ /* 0x000ea400080010ff */
[----:B--2---:R-:W-:Y:S05]  /*7680*/  @!P0 BRA `(.L_x_131) ;  /* 0xfffffffc00f08947 */ /* 0x004fea000383ffff */
[----:B------:R-:W-:Y:S05]  /*7690*/  BRA `(.L_x_132) ;  /* 0xffffffb000c47947 */ /* 0x000fea000383ffff */
.L_x_47:
[----:B----4-:R-:W-:-:S07]  /*76a0*/  MOV R0, UR5 ;  /* 0x0000000500007c02 */ /* 0x010fce0008000f00 */
.L_x_133:
[----:B-1----:R1:W2:Y:S02]  /*76b0*/  SYNCS.PHASECHK.TRANS64.TRYWAIT P0, [R0+URZ], R3 ;  /* 0x00000003000075a7 */ /* 0x0022a400080011ff */
[----:B--2---:R-:W-:Y:S05]  /*76c0*/  @!P0 NANOSLEEP.SYNCS 0x989680 ;  /* 0x009896800000895d */ /* 0x004fea0003900000 */
[----:B------:R-:W2:Y:S02]  /*76d0*/  @!P0 SYNCS.PHASECHK.TRANS64 P0, [R0+URZ], R3 ;  /* 0x00000003000085a7 */ /* 0x000ea400080010ff */
[----:B--2---:R-:W-:Y:S05]  /*76e0*/  @!P0 BRA `(.L_x_133) ;  /* 0xfffffffc00f08947 */ /* 0x004fea000383ffff */
[----:B------:R-:W-:Y:S05]  /*76f0*/  BRA `(.L_x_134) ;  /* 0xffffffb000d07947 */ /* 0x000fea000383ffff */
.L_x_48:
[----:B----4-:R-:W-:-:S07]  /*7700*/  MOV R0, UR5 ;  /* 0x0000000500007c02 */ /* 0x010fce0008000f00 */
.L_x_135:
[----:B-1----:R1:W2:Y:S02]  /*7710*/  SYNCS.PHASECHK.TRANS64.TRYWAIT P0, [R0+URZ], R3 ;  /* 0x00000003000075a7 */ /* 0x0022a400080011ff */
[----:B--2---:R-:W-:Y:S05]  /*7720*/  @!P0 NANOSLEEP.SYNCS 0x989680 ;  /* 0x009896800000895d */ /* 0x004fea0003900000 */
[----:B------:R-:W2:Y:S02]  /*7730*/  @!P0 SYNCS.PHASECHK.TRANS64 P0, [R0+URZ], R3 ;  /* 0x00000003000085a7 */ /* 0x000ea400080010ff */
[----:B--2---:R-:W-:Y:S05]  /*7740*/  @!P0 BRA `(.L_x_135) ;  /* 0xfffffffc00f08947 */ /* 0x004fea000383ffff */
[----:B------:R-:W-:Y:S05]  /*7750*/  BRA `(.L_x_136) ;  /* 0xffffffb000dc7947 */ /* 0x000fea000383ffff */
.L_x_49:
[----:B----4-:R-:W-:-:S07]  /*7760*/  MOV R0, UR5 ;  /* 0x0000000500007c02 */ /* 0x010fce0008000f00 */
.L_x_137:
[----:B-1----:R1:W2:Y:S02]  /*7770*/  SYNCS.PHASECHK.TRANS64.TRYWAIT P0, [R0+URZ], R3 ;  /* 0x00000003000075a7 */ /* 0x0022a400080011ff */
[----:B--2---:R-:W-:Y:S05]  /*7780*/  @!P0 NANOSLEEP.SYNCS 0x989680 ;  /* 0x009896800000895d */ /* 0x004fea0003900000 */
[----:B------:R-:W2:Y:S02]  /*7790*/  @!P0 SYNCS.PHASECHK.TRANS64 P0, [R0+URZ], R3 ;  /* 0x00000003000085a7 */ /* 0x000ea400080010ff */
[----:B--2---:R-:W-:Y:S05]  /*77a0*/  @!P0 BRA `(.L_x_137) ;  /* 0xfffffffc00f08947 */ /* 0x004fea000383ffff */
[----:B------:R-:W-:Y:S05]  /*77b0*/  BRA `(.L_x_138) ;  /* 0xffffffb000e87947 */ /* 0x000fea000383ffff */
.L_x_50:
[----:B----4-:R-:W-:-:S07]  /*77c0*/  MOV R0, UR5 ;  /* 0x0000000500007c02 */ /* 0x010fce0008000f00 */
.L_x_139:
[----:B-1----:R1:W2:Y:S02]  /*77d0*/  SYNCS.PHASECHK.TRANS64.TRYWAIT P0, [R0+URZ], R3 ;  /* 0x00000003000075a7 */ /* 0x0022a400080011ff */
[----:B--2---:R-:W-:Y:S05]  /*77e0*/  @!P0 NANOSLEEP.SYNCS 0x989680 ;  /* 0x009896800000895d */ /* 0x004fea0003900000 */
[----:B------:R-:W2:Y:S02]  /*77f0*/  @!P0 SYNCS.PHASECHK.TRANS64 P0, [R0+URZ], R3 ;  /* 0x00000003000085a7 */ /* 0x000ea400080010ff */
[----:B--2---:R-:W-:Y:S05]  /*7800*/  @!P0 BRA `(.L_x_139) ;  /* 0xfffffffc00f08947 */ /* 0x004fea000383ffff */
[----:B------:R-:W-:Y:S05]  /*7810*/  BRA `(.L_x_140) ;  /* 0xffffffb000f47947 */ /* 0x000fea000383ffff */
.L_x_51:
[----:B----4-:R-:W-:-:S07]  /*7820*/  MOV R0, UR5 ;  /* 0x0000000500007c02 */ /* 0x010fce0008000f00 */
.L_x_141:
[----:B-1----:R1:W2:Y:S02]  /*7830*/  SYNCS.PHASECHK.TRANS64.TRYWAIT P0, [R0+URZ], R3 ;  /* 0x00000003000075a7 */ /* 0x0022a400080011ff */
[----:B--2---:R-:W-:Y:S05]  /*7840*/  @!P0 NANOSLEEP.SYNCS 0x989680 ;  /* 0x009896800000895d */ /* 0x004fea0003900000 */
[----:B------:R-:W2:Y:S02]  /*7850*/  @!P0 SYNCS.PHASECHK.TRANS64 P0, [R0+URZ], R3 ;  /* 0x00000003000085a7 */ /* 0x000ea400080010ff */
[----:B--2---:R-:W-:Y:S05]  /*7860*/  @!P0 BRA `(.L_x_141) ;  /* 0xfffffffc00f08947 */ /* 0x004fea000383ffff */
[----:B------:R-:W-:Y:S05]  /*7870*/  BRA `(.L_x_142) ;  /* 0xffffffb400007947 */ /* 0x000fea000383ffff */
.L_x_52:
[----:B----4-:R-:W-:-:S07]  /*7880*/  MOV R0, UR5 ;  /* 0x0000000500007c02 */ /* 0x010fce0008000f00 */
.L_x_143:
[----:B-1----:R1:W2:Y:S02]  /*7890*/  SYNCS.PHASECHK.TRANS64.TRYWAIT P0, [R0+URZ], R3 ;  /* 0x00000003000075a7 */ /* 0x0022a400080011ff */
[----:B--2---:R-:W-:Y:S05]  /*78a0*/  @!P0 NANOSLEEP.SYNCS 0x989680 ;  /* 0x009896800000895d */ /* 0x004fea0003900000 */
[----:B------:R-:W2:Y:S02]  /*78b0*/  @!P0 SYNCS.PHASECHK.TRANS64 P0, [R0+URZ], R3 ;  /* 0x00000003000085a7 */ /* 0x000ea400080010ff */
[----:B--2---:R-:W-:Y:S05]  /*78c0*/  @!P0 BRA `(.L_x_143) ;  /* 0xfffffffc00f08947 */ /* 0x004fea000383ffff */
[----:B------:R-:W-:Y:S05]  /*78d0*/  BRA `(.L_x_144) ;  /* 0xffffffb4000c7947 */ /* 0x000fea000383ffff */
.L_x_55:
[----:B-1----:R1:W2:Y:S02]  /*78e0*/  SYNCS.PHASECHK.TRANS64.TRYWAIT P0, [R0+URZ+0x190], R5 ;  /* 0x00019005000075a7 */ /* 0x0022a400080011ff */
[----:B--2---:R-:W-:Y:S05]  /*78f0*/  @!P0 NANOSLEEP.SYNCS 0x989680 ;  /* 0x009896800000895d */ /* 0x004fea0003900000 */
[----:B------:R-:W2:Y:S02]  /*7900*/  @!P0 SYNCS.PHASECHK.TRANS64 P0, [R0+URZ+0x190], R5 ;  /* 0x00019005000085a7 */ /* 0x000ea400080010ff */
[----:B--2---:R-:W-:Y:S05]  /*7910*/  @!P0 BRA `(.L_x_55) ;  /* 0xfffffffc00f08947 */ /* 0x004fea000383ffff */
[----:B------:R-:W-:Y:S05]  /*7920*/  BRA `(.L_x_145) ;  /* 0xffffffb400687947 */ /* 0x000fea000383ffff */
.L_x_56:
[----:B------:R-:W-:-:S07]  /*7930*/  MOV R0, UR5 ;  /* 0x0000000500007c02 */ /* 0x000fce0008000f00 */
.L_x_146:
[----:B-1----:R1:W2:Y:S02]  /*7940*/  SYNCS.PHASECHK.TRANS64.TRYWAIT P0, [R0+URZ+0x140], R5 ;  /* 0x00014005000075a7 */ /* 0x0022a400080011ff */
[----:B--2---:R-:W-:Y:S05]  /*7950*/  @!P0 NANOSLEEP.SYNCS 0x989680 ;  /* 0x009896800000895d */ /* 0x004fea0003900000 */
[----:B------:R-:W2:Y:S02]  /*7960*/  @!P0 SYNCS.PHASECHK.TRANS64 P0, [R0+URZ+0x140], R5 ;  /* 0x00014005000085a7 */ /* 0x000ea400080010ff */
[----:B--2---:R-:W-:Y:S05]  /*7970*/  @!P0 BRA `(.L_x_146) ;  /* 0xfffffffc00f08947 */ /* 0x004fea000383ffff */
[----:B------:R-:W-:Y:S05]  /*7980*/  BRA `(.L_x_147) ;  /* 0xffffffb400787947 */ /* 0x000fea000383ffff */
.L_x_57:
[----:B-1----:R1:W2:Y:S02]  /*7990*/  SYNCS.PHASECHK.TRANS64.TRYWAIT P1, [R0+URZ+0x130], R5 ;  /* 0x00013005000075a7 */ /* 0x0022a400080211ff */
[----:B--2---:R-:W-:Y:S05]  /*79a0*/  @!P1 NANOSLEEP.SYNCS 0x989680 ;  /* 0x009896800000995d */ /* 0x004fea0003900000 */
[----:B------:R-:W2:Y:S02]  /*79b0*/  @!P1 SYNCS.PHASECHK.TRANS64 P1, [R0+URZ+0x130], R5 ;  /* 0x00013005000095a7 */ /* 0x000ea400080210ff */
[----:B--2---:R-:W-:Y:S05]  /*79c0*/  @!P1 BRA `(.L_x_57) ;  /* 0xfffffffc00f09947 */ /* 0x004fea000383ffff */
[----:B------:R-:W-:Y:S05]  /*79d0*/  BRA `(.L_x_148) ;  /* 0xffffffb400a87947 */ /* 0x000fea000383ffff */
.L_x_60:
[----:B------:R-:W-:-:S07]  /*79e0*/  MOV R0, UR5 ;  /* 0x0000000500007c02 */ /* 0x000fce0008000f00 */
.L_x_149:
[----:B-1----:R1:W2:Y:S02]  /*79f0*/  SYNCS.PHASECHK.TRANS64.TRYWAIT P0, [R0+URZ+0x140], R3 ;  /* 0x00014003000075a7 */ /* 0x0022a400080011ff */
[----:B--2---:R-:W-:Y:S05]  /*7a00*/  @!P0 NANOSLEEP.SYNCS 0x989680 ;  /* 0x009896800000895d */ /* 0x004fea0003900000 */
[----:B------:R-:W2:Y:S02]  /*7a10*/  @!P0 SYNCS.PHASECHK.TRANS64 P0, [R0+URZ+0x140], R3 ;  /* 0x00014003000085a7 */ /* 0x000ea400080010ff */
[----:B--2---:R-:W-:Y:S05]  /*7a20*/  @!P0 BRA `(.L_x_149) ;  /* 0xfffffffc00f08947 */ /* 0x004fea000383ffff */
[----:B------:R-:W-:Y:S05]  /*7a30*/  BRA `(.L_x_59) ;  /* 0xffffffb400fc7947 */ /* 0x000fea000383ffff */
.L_x_67:
[----:B-1----:R1:W2:Y:S02]  /*7a40*/  SYNCS.PHASECHK.TRANS64.TRYWAIT P1, [R0+URZ+0x130], R5 ;  /* 0x00013005000075a7 */ /* 0x0022a400080211ff */
[----:B--2---:R-:W-:Y:S05]  /*7a50*/  @!P1 NANOSLEEP.SYNCS 0x989680 ;  /* 0x009896800000995d */ /* 0x004fea0003900000 */
[----:B------:R-:W2:Y:S02]  /*7a60*/  @!P1 SYNCS.PHASECHK.TRANS64 P1, [R0+URZ+0x130], R5 ;  /* 0x00013005000095a7 */ /* 0x000ea400080210ff */
[----:B--2---:R-:W-:Y:S05]  /*7a70*/  @!P1 BRA `(.L_x_67) ;  /* 0xfffffffc00f09947 */ /* 0x004fea000383ffff */
[----:B------:R-:W-:Y:S05]  /*7a80*/  BRA `(.L_x_150) ;  /* 0xffffffbc005c7947 */ /* 0x000fea000383ffff */
.L_x_68:
[----:B------:R-:W-:-:S07]  /*7a90*/  MOV R3, UR8 ;  /* 0x0000000800037c02 */ /* 0x000fce0008000f00 */
.L_x_151:
[----:B-1----:R1:W2:Y:S02]  /*7aa0*/  SYNCS.PHASECHK.TRANS64.TRYWAIT P0, [R3+URZ+0x170], R0 ;  /* 0x00017000030075a7 */ /* 0x0022a400080011ff */
[----:B--2---:R-:W-:Y:S05]  /*7ab0*/  @!P0 NANOSLEEP.SYNCS 0x989680 ;  /* 0x009896800000895d */ /* 0x004fea0003900000 */
[----:B------:R-:W2:Y:S02]  /*7ac0*/  @!P0 SYNCS.PHASECHK.TRANS64 P0, [R3+URZ+0x170], R0 ;  /* 0x00017000030085a7 */ /* 0x000ea400080010ff */
[----:B--2---:R-:W-:Y:S05]  /*7ad0*/  @!P0 BRA `(.L_x_151) ;  /* 0xfffffffc00f08947 */ /* 0x004fea000383ffff */
[----:B------:R-:W-:Y:S05]  /*7ae0*/  BRA `(.L_x_152) ;  /* 0xffffffbc00947947 */ /* 0x000fea000383ffff */
.L_x_71:
[----:B------:R-:W-:Y:S07]  /*7af0*/  MOV R0, UR7 ;  /* 0x0000000700007c02 */ /* 0x000fee0008000f00 */
.L_x_153:
[----:B-1----:R1:W2:Y:S02]  /*7b00*/  SYNCS.PHASECHK.TRANS64.TRYWAIT P0, [R0+URZ], R3 ;  /* 0x00000003000075a7 */ /* 0x0022a400080011ff */
[----:B--2---:R-:W-:Y:S05]  /*7b10*/  @!P0 NANOSLEEP.SYNCS 0x989680 ;  /* 0x009896800000895d */ /* 0x004fea0003900000 */
[----:B------:R-:W2:Y:S02]  /*7b20*/  @!P0 SYNCS.PHASECHK.TRANS64 P0, [R0+URZ], R3 ;  /* 0x00000003000085a7 */ /* 0x000ea400080010ff */
[----:B--2---:R-:W-:Y:S05]  /*7b30*/  @!P0 BRA `(.L_x_153) ;  /* 0xfffffffc00f08947 */ /* 0x004fea000383ffff */
[----:B------:R-:W-:Y:S05]  /*7b40*/  BRA `(.L_x_70) ;  /* 0xffffffbc00b07947 */ /* 0x000fea000383ffff */
.L_x_74:
[----:B------:R-:W-:-:S07]  /*7b50*/  MOV R0, UR5 ;  /* 0x0000000500007c02 */ /* 0x000fce0008000f00 */
.L_x_154:
[----:B--2---:R2:W3:Y:S02]  /*7b60*/  SYNCS.PHASECHK.TRANS64.TRYWAIT P0, [R0+URZ], R3 ;  /* 0x00000003000075a7 */ /* 0x0044e400080011ff */
[----:B---3--:R-:W-:Y:S05]  /*7b70*/  @!P0 NANOSLEEP.SYNCS 0x989680 ;  /* 0x009896800000895d */ /* 0x008fea0003900000 */
[----:B------:R-:W3:Y:S02]  /*7b80*/  @!P0 SYNCS.PHASECHK.TRANS64 P0, [R0+URZ], R3 ;  /* 0x00000003000085a7 */ /* 0x000ee400080010ff */
[----:B---3--:R-:W-:Y:S05]  /*7b90*/  @!P0 BRA `(.L_x_154) ;  /* 0xfffffffc00f08947 */ /* 0x008fea000383ffff */
[----:B------:R-:W-:Y:S05]  /*7ba0*/  BRA `(.L_x_155) ;  /* 0xffffffc000647947 */ /* 0x000fea000383ffff */
.L_x_75:
[----:B------:R-:W-:-:S07]  /*7bb0*/  MOV R0, UR5 ;  /* 0x0000000500007c02 */ /* 0x000fce0008000f00 */
.L_x_156:
[----:B-1----:R1:W2:Y:S02]  /*7bc0*/  SYNCS.PHASECHK.TRANS64.TRYWAIT P0, [R0+URZ], R3 ;  /* 0x00000003000075a7 */ /* 0x0022a400080011ff */
[----:B--2---:R-:W-:Y:S05]  /*7bd0*/  @!P0 NANOSLEEP.SYNCS 0x989680 ;  /* 0x009896800000895d */ /* 0x004fea0003900000 */
[----:B------:R-:W2:Y:S02]  /*7be0*/  @!P0 SYNCS.PHASECHK.TRANS64 P0, [R0+URZ], R3 ;  /* 0x00000003000085a7 */ /* 0x000ea400080010ff */
[----:B--2---:R-:W-:Y:S05]  /*7bf0*/  @!P0 BRA `(.L_x_156) ;  /* 0xfffffffc00f08947 */ /* 0x004fea000383ffff */
[----:B------:R-:W-:Y:S05]  /*7c00*/  BRA `(.L_x_157) ;  /* 0xffffffc000707947 */ /* 0x000fea000383ffff */
.L_x_76:
[----:B------:R-:W-:-:S07]  /*7c10*/  MOV R0, UR5 ;  /* 0x0000000500007c02 */ /* 0x000fce0008000f00 */
.L_x_158:
[----:B-1----:R1:W2:Y:S02]  /*7c20*/  SYNCS.PHASECHK.TRANS64.TRYWAIT P0, [R0+URZ], R3 ;  /* 0x00000003000075a7 */ /* 0x0022a400080011ff */
[----:B--2---:R-:W-:Y:S05]  /*7c30*/  @!P0 NANOSLEEP.SYNCS 0x989680 ;  /* 0x009896800000895d */ /* 0x004fea0003900000 */
[----:B------:R-:W2:Y:S02]  /*7c40*/  @!P0 SYNCS.PHASECHK.TRANS64 P0, [R0+URZ], R3 ;  /* 0x00000003000085a7 */ /* 0x000ea400080010ff */
[----:B--2---:R-:W-:Y:S05]  /*7c50*/  @!P0 BRA `(.L_x_158) ;  /* 0xfffffffc00f08947 */ /* 0x004fea000383ffff */
[----:B------:R-:W-:Y:S05]  /*7c60*/  BRA `(.L_x_159) ;  /* 0xffffffc0007c7947 */ /* 0x000fea000383ffff */
.L_x_77:
[----:B------:R-:W-:-:S07]  /*7c70*/  MOV R0, UR7 ;  /* 0x0000000700007c02 */ /* 0x000fce0008000f00 */
.L_x_160:
[----:B-1----:R1:W2:Y:S02]  /*7c80*/  SYNCS.PHASECHK.TRANS64.TRYWAIT P0, [R0+URZ], R3 ;  /* 0x00000003000075a7 */ /* 0x0022a400080011ff */
[----:B--2---:R-:W-:Y:S05]  /*7c90*/  @!P0 NANOSLEEP.SYNCS 0x989680 ;  /* 0x009896800000895d */ /* 0x004fea0003900000 */
[----:B------:R-:W2:Y:S02]  /*7ca0*/  @!P0 SYNCS.PHASECHK.TRANS64 P0, [R0+URZ], R3 ;  /* 0x00000003000085a7 */ /* 0x000ea400080010ff */
[----:B--2---:R-:W-:Y:S05]  /*7cb0*/  @!P0 BRA `(.L_x_160) ;  /* 0xfffffffc00f08947 */ /* 0x004fea000383ffff */
[----:B------:R-:W-:Y:S05]  /*7cc0*/  BRA `(.L_x_161) ;  /* 0xffffffc000887947 */ /* 0x000fea000383ffff */
.L_x_82:
[----:B---3--:R3:W1:Y:S02]  /*7cd0*/  SYNCS.PHASECHK.TRANS64.TRYWAIT P0, [R0+URZ+0x130], R3 ;  /* 0x00013003000075a7 */ /* 0x00866400080011ff */
[----:B-1----:R-:W-:Y:S05]  /*7ce0*/  @!P0 NANOSLEEP.SYNCS 0x989680 ;  /* 0x009896800000895d */ /* 0x002fea0003900000 */
[----:B------:R-:W1:Y:S02]  /*7cf0*/  @!P0 SYNCS.PHASECHK.TRANS64 P0, [R0+URZ+0x130], R3 ;  /* 0x00013003000085a7 */ /* 0x000e6400080010ff */
[----:B-1----:R-:W-:Y:S05]  /*7d00*/  @!P0 BRA `(.L_x_82) ;  /* 0xfffffffc00f08947 */ /* 0x002fea000383ffff */
[----:B------:R-:W-:Y:S05]  /*7d10*/  BRA `(.L_x_162) ;  /* 0xffffffc400847947 */ /* 0x000fea000383ffff */
.L_x_85:
[----:B------:R-:W-:Y:S07]  /*7d20*/  MOV R0, UR6 ;  /* 0x0000000600007c02 */ /* 0x000fee0008000f00 */
.L_x_163:
[----:B-1----:R1:W3:Y:S02]  /*7d30*/  SYNCS.PHASECHK.TRANS64.TRYWAIT P0, [R0+URZ+0x128], R3 ;  /* 0x00012803000075a7 */ /* 0x0022e400080011ff */
[----:B---3--:R-:W-:Y:S05]  /*7d40*/  @!P0 NANOSLEEP.SYNCS 0x989680 ;  /* 0x009896800000895d */ /* 0x008fea0003900000 */
[----:B------:R-:W3:Y:S02]  /*7d50*/  @!P0 SYNCS.PHASECHK.TRANS64 P0, [R0+URZ+0x128], R3 ;  /* 0x00012803000085a7 */ /* 0x000ee400080010ff */
[----:B---3--:R-:W-:Y:S05]  /*7d60*/  @!P0 BRA `(.L_x_163) ;  /* 0xfffffffc00f08947 */ /* 0x008fea000383ffff */
[----:B------:R-:W-:Y:S05]  /*7d70*/  BRA `(.L_x_84) ;  /* 0xffffffc800707947 */ /* 0x000fea000383ffff */
.L_x_88:
[----:B------:R-:W-:Y:S07]  /*7d80*/  MOV R3, UR6 ;  /* 0x0000000600037c02 */ /* 0x000fee0008000f00 */
.L_x_164:
[----:B-1----:R1:W2:Y:S02]  /*7d90*/  SYNCS.PHASECHK.TRANS64.TRYWAIT P2, [R3+URZ+0x118], R26 ;  /* 0x0001181a030075a7 */ /* 0x0022a400080411ff */
[----:B--2---:R-:W-:Y:S05]  /*7da0*/  @!P2 NANOSLEEP.SYNCS 0x989680 ;  /* 0x009896800000a95d */ /* 0x004fea0003900000 */
[----:B------:R-:W2:Y:S02]  /*7db0*/  @!P2 SYNCS.PHASECHK.TRANS64 P2, [R3+URZ+0x118], R26 ;  /* 0x0001181a0300a5a7 */ /* 0x000ea400080410ff */
[----:B--2---:R-:W-:Y:S05]  /*7dc0*/  @!P2 BRA `(.L_x_164) ;  /* 0xfffffffc00f0a947 */ /* 0x004fea000383ffff */
[----:B------:R-:W-:Y:S05]  /*7dd0*/  BRA `(.L_x_165) ;  /* 0xffffffcc00047947 */ /* 0x000fea000383ffff */
.L_x_91:
[----:B--2---:R2:W4:Y:S02]  /*7de0*/  SYNCS.PHASECHK.TRANS64.TRYWAIT P0, [R0+URZ+0x130], R3 ;  /* 0x00013003000075a7 */ /* 0x00452400080011ff */
[----:B----4-:R-:W-:Y:S05]  /*7df0*/  @!P0 NANOSLEEP.SYNCS 0x989680 ;  /* 0x009896800000895d */ /* 0x010fea0003900000 */
[----:B------:R-:W4:Y:S02]  /*7e00*/  @!P0 SYNCS.PHASECHK.TRANS64 P0, [R0+URZ+0x130], R3 ;  /* 0x00013003000085a7 */ /* 0x000f2400080010ff */
[----:B----4-:R-:W-:Y:S05]  /*7e10*/  @!P0 BRA `(.L_x_91) ;  /* 0xfffffffc00f08947 */ /* 0x010fea000383ffff */
[----:B------:R-:W-:Y:S05]  /*7e20*/  BRA `(.L_x_166) ;  /* 0xffffffd000547947 */ /* 0x000fea000383ffff */
.L_x_102:
[----:B-1----:R-:W-:Y:S04]  /*7e30*/  MOV R0, UR43 ;  /* 0x0000002b00007c02 */ /* 0x002fe80008000f00 */
[----:B------:R1:W2:Y:S03]  /*7e40*/  SYNCS.PHASECHK.TRANS64.TRYWAIT P1, [R0+URZ+0x110], R3 ;  /* 0x00011003000075a7 */ /* 0x0002a600080211ff */
[----:B--2---:R-:W-:Y:S05]  /*7e50*/  @!P1 NANOSLEEP.SYNCS 0x989680 ;  /* 0x009896800000995d */ /* 0x004fea0003900000 */
[----:B------:R-:W2:Y:S02]  /*7e60*/  @!P1 SYNCS.PHASECHK.TRANS64 P1, [R0+URZ+0x110], R3 ;  /* 0x00011003000095a7 */ /* 0x000ea400080210ff */
[----:B--2---:R-:W-:Y:S05]  /*7e70*/  @!P1 BRA `(.L_x_102) ;  /* 0xfffffffc00ec9947 */ /* 0x004fea000383ffff */
[----:B------:R-:W-:Y:S05]  /*7e80*/  BRA `(.L_x_101) ;  /* 0xffffffdc00507947 */ /* 0x000fea000383ffff */
.L_x_104:
[----:B------:R1:W1:Y:S02]  /*7e90*/  SYNCS.PHASECHK.TRANS64.TRYWAIT P1, [R156+URZ+0x150], R5 ;  /* 0x000150059c0075a7 */ /* 0x00026400080211ff */
[----:B-1----:R-:W-:Y:S05]  /*7ea0*/  @!P1 NANOSLEEP.SYNCS 0x989680 ;  /* 0x009896800000995d */ /* 0x002fea0003900000 */
[----:B------:R-:W1:Y:S02]  /*7eb0*/  @!P1 SYNCS.PHASECHK.TRANS64 P1, [R156+URZ+0x150], R5 ;  /* 0x000150059c0095a7 */ /* 0x000e6400080210ff */
[----:B-1----:R-:W-:Y:S05]  /*7ec0*/  @!P1 BRA `(.L_x_104) ;  /* 0xfffffffc00f09947 */ /* 0x002fea000383ffff */
[----:B------:R-:W-:Y:S05]  /*7ed0*/  BRA `(.L_x_103) ;  /* 0xffffffdc00947947 */ /* 0x000fea000383ffff */
        .weak           $__internal_0_$__cuda_sm10x_tcgen05_guardrail_trap_col_being_dealloced_not_returned_by_alloc
        .type           $__internal_0_$__cuda_sm10x_tcgen05_guardrail_trap_col_being_dealloced_not_returned_by_alloc,@function
        .size           $__internal_0_$__cuda_sm10x_tcgen05_guardrail_trap_col_being_dealloced_not_returned_by_alloc,($__internal_1_$__cuda_sm10x_tcgen05_guardrail_trap_phase_invalid_during_alloc - $__internal_0_$__cuda_sm10x_tcgen05_guardrail_trap_col_being_dealloced_not_returned_by_alloc)
$__internal_0_$__cuda_sm10x_tcgen05_guardrail_trap_col_being_dealloced_not_returned_by_alloc:
[----:B------:R-:W-:Y:S05]  /*7ee0*/  BPT.TRAP 0x1 ;  /* 0x000000040000795c */ /* 0x000fea0000300000 */
[----:B------:R-:W-:-:S04]  /*7ef0*/  HFMA2 R3, -RZ, RZ, 0, 0 ;  /* 0x00000000ff037431 */ /* 0x000fc800000001ff */
[----:B------:R-:W-:Y:S05]  /*7f00*/  RET.REL.NODEC R2 `(_ZN7cutlass13device_kernelINS_4gemm6kernel13GemmUniversalIN4cute5tupleIJiiiiEEENS1_10collective13CollectiveMmaINS1_35MainloopSm100TmaUmmaWarpSpecializedILi17ELi2ELi4ENS5_IJNS4_1CILi1EEESB_SB_EEEEENS5_IJNSA_ILi128EEENSA_ILi64EEESF_EEENS_12float_e4m3_tENS5_IJlSB_lEEESH_SI_NS4_8TiledMMAINS4_8MMA_AtomIJNS4_10MMA_TraitsINS4_19SM100_MMA_F8F6F4_SSEJSH_SH_fSE_SF_NS4_17integral_constantINS4_4UMMA5MajorELSP_0EEESQ_NSN_INSO_7ScaleInELSR_0EEESS_EEEEEENS4_6LayoutISC_NS5_IJNSA_ILi0EEESW_SW_EEEEENS5_IJNS4_10UnderscoreESZ_SZ_EEEEENS4_13SM90_TMA_LOADENS4_14ComposedLayoutINS4_7SwizzleILi2ELi4ELi3EEENS4_18smem_ptr_flag_bitsILi8EEENSV_INS5_IJNSA_ILi8EEESF_EEENS5_IJSF_SB_EEEEEEEvNS4_8identityES12_S1C_vS1D_EENS_8epilogue10collective18CollectiveEpilogueINS1F_23Sm100TmaWarpSpecializedILi1ELi1ELi64ELb0ELb0EEEJSG_NS5_IJNSV_ISE_SB_EENSV_ISF_SB_EEEEESH_SI_SH_SI_NS1F_6fusion15FusionCallbacksIS1J_NS1N_17LinearCombinationISH_fSH_fLNS_15FloatRoundStyleE2EEESG_S1M_JEEENS4_5SM1004TMEM4LOAD26SM100_TMEM_LOAD_32dp32b64xES12_S1C_NS4_39AutoVectorizingCopyWithAssumedAlignmentILi128EEENS4_14SM90_TMA_STOREES1C_S1Y_S1Y_EEEvvEEEEvNT_6ParamsE) ;  /* 0xffffff80023c7950 */ /* 0x000fea0003c3ffff */
        .weak           $__internal_1_$__cuda_sm10x_tcgen05_guardrail_trap_phase_invalid_during_alloc
        .type           $__internal_1_$__cuda_sm10x_tcgen05_guardrail_trap_phase_invalid_during_alloc,@function
        .size           $__internal_1_$__cuda_sm10x_tcgen05_guardrail_trap_phase_invalid_during_alloc,($__internal_2_$__cuda_sm10x_tcgen05_guardrail_trap_unallocated_columns_being_dealloced - $__internal_1_$__cuda_sm10x_tcgen05_guardrail_trap_phase_invalid_during_alloc)
$__internal_1_$__cuda_sm10x_tcgen05_guardrail_trap_phase_invalid_during_alloc:
[----:B------:R-:W-:Y:S05]  /*7f10*/  BPT.TRAP 0x1 ;  /* 0x000000040000795c */ /* 0x000fea0000300000 */
[----:B------:R-:W-:-:S04]  /*7f20*/  MOV R3, 0x0 ;  /* 0x0000000000037802 */ /* 0x000fc80000000f00 */
[----:B------:R-:W-:Y:S05]  /*7f30*/  RET.REL.NODEC R2 `(_ZN7cutlass13device_kernelINS_4gemm6kernel13GemmUniversalIN4cute5tupleIJiiiiEEENS1_10collective13CollectiveMmaINS1_35MainloopSm100TmaUmmaWarpSpecializedILi17ELi2ELi4ENS5_IJNS4_1CILi1EEESB_SB_EEEEENS5_IJNSA_ILi128EEENSA_ILi64EEESF_EEENS_12float_e4m3_tENS5_IJlSB_lEEESH_SI_NS4_8TiledMMAINS4_8MMA_AtomIJNS4_10MMA_TraitsINS4_19SM100_MMA_F8F6F4_SSEJSH_SH_fSE_SF_NS4_17integral_constantINS4_4UMMA5MajorELSP_0EEESQ_NSN_INSO_7ScaleInELSR_0EEESS_EEEEEENS4_6LayoutISC_NS5_IJNSA_ILi0EEESW_SW_EEEEENS5_IJNS4_10UnderscoreESZ_SZ_EEEEENS4_13SM90_TMA_LOADENS4_14ComposedLayoutINS4_7SwizzleILi2ELi4ELi3EEENS4_18smem_ptr_flag_bitsILi8EEENSV_INS5_IJNSA_ILi8EEESF_EEENS5_IJSF_SB_EEEEEEEvNS4_8identityES12_S1C_vS1D_EENS_8epilogue10collective18CollectiveEpilogueINS1F_23Sm100TmaWarpSpecializedILi1ELi1ELi64ELb0ELb0EEEJSG_NS5_IJNSV_ISE_SB_EENSV_ISF_SB_EEEEESH_SI_SH_SI_NS1F_6fusion15FusionCallbacksIS1J_NS1N_17LinearCombinationISH_fSH_fLNS_15FloatRoundStyleE2EEESG_S1M_JEEENS4_5SM1004TMEM4LOAD26SM100_TMEM_LOAD_32dp32b64xES12_S1C_NS4_39AutoVectorizingCopyWithAssumedAlignmentILi128EEENS4_14SM90_TMA_STOREES1C_S1Y_S1Y_EEEvvEEEEvNT_6ParamsE) ;  /* 0xffffff8002307950 */ /* 0x000fea0003c3ffff */
        .weak           $__internal_2_$__cuda_sm10x_tcgen05_guardrail_trap_unallocated_columns_being_dealloced
        .type           $__internal_2_$__cuda_sm10x_tcgen05_guardrail_trap_unallocated_columns_being_dealloced,@function
        .size           $__internal_2_$__cuda_sm10x_tcgen05_guardrail_trap_unallocated_columns_being_dealloced,(.L_x_168 - $__internal_2_$__cuda_sm10x_tcgen05_guardrail_trap_unallocated_columns_being_dealloced)
$__internal_2_$__cuda_sm10x_tcgen05_guardrail_trap_unallocated_columns_being_dealloced:
[----:B------:R-:W-:Y:S05]  /*7f40*/  BPT.TRAP 0x1 ;  /* 0x000000040000795c */ /* 0x000fea0000300000 */
[----:B------:R-:W-:-:S04]  /*7f50*/  HFMA2 R3, -RZ, RZ, 0, 0 ;  /* 0x00000000ff037431 */ /* 0x000fc800000001ff */
[----:B------:R-:W-:Y:S05]  /*7f60*/  RET.REL.NODEC R2 `(_ZN7cutlass13device_kernelINS_4gemm6kernel13GemmUniversalIN4cute5tupleIJiiiiEEENS1_10collective13CollectiveMmaINS1_35MainloopSm100TmaUmmaWarpSpecializedILi17ELi2ELi4ENS5_IJNS4_1CILi1EEESB_SB_EEEEENS5_IJNSA_ILi128EEENSA_ILi64EEESF_EEENS_12float_e4m3_tENS5_IJlSB_lEEESH_SI_NS4_8TiledMMAINS4_8MMA_AtomIJNS4_10MMA_TraitsINS4_19SM100_MMA_F8F6F4_SSEJSH_SH_fSE_SF_NS4_17integral_constantINS4_4UMMA5MajorELSP_0EEESQ_NSN_INSO_7ScaleInELSR_0EEESS_EEEEEENS4_6LayoutISC_NS5_IJNSA_ILi0EEESW_SW_EEEEENS5_IJNS4_10UnderscoreESZ_SZ_EEEEENS4_13SM90_TMA_LOADENS4_14ComposedLayoutINS4_7SwizzleILi2ELi4ELi3EEENS4_18smem_ptr_flag_bitsILi8EEENSV_INS5_IJNSA_ILi8EEESF_EEENS5_IJSF_SB_EEEEEEEvNS4_8identityES12_S1C_vS1D_EENS_8epilogue10collective18CollectiveEpilogueINS1F_23Sm100TmaWarpSpecializedILi1ELi1ELi64ELb0ELb0EEEJSG_NS5_IJNSV_ISE_SB_EENSV_ISF_SB_EEEEESH_SI_SH_SI_NS1F_6fusion15FusionCallbacksIS1J_NS1N_17LinearCombinationISH_fSH_fLNS_15FloatRoundStyleE2EEESG_S1M_JEEENS4_5SM1004TMEM4LOAD26SM100_TMEM_LOAD_32dp32b64xES12_S1C_NS4_39AutoVectorizingCopyWithAssumedAlignmentILi128EEENS4_14SM90_TMA_STOREES1C_S1Y_S1Y_EEEvvEEEEvNT_6ParamsE) ;  /* 0xffffff8002247950 */ /* 0x000fea0003c3ffff */
.L_x_167:
[----:B------:R-:W-:-:S00]  /*7f70*/  BRA `(.L_x_167) ;  /* 0xfffffffc00fc7947 */ /* 0x000fc0000383ffff */
[----:B------:R-:W-:-:S00]  /*7f80*/  NOP ;  /* 0x0000000000007918 */ /* 0x000fc00000000000 */
[----:B------:R-:W-:-:S00]  /*7f90*/  NOP ;  /* 0x0000000000007918 */ /* 0x000fc00000000000 */
[----:B------:R-:W-:-:S00]  /*7fa0*/  NOP ;  /* 0x0000000000007918 */ /* 0x000fc00000000000 */
[----:B------:R-:W-:-:S00]  /*7fb0*/  NOP ;  /* 0x0000000000007918 */ /* 0x000fc00000000000 */
[----:B------:R-:W-:-:S00]  /*7fc0*/  NOP ;  /* 0x0000000000007918 */ /* 0x000fc00000000000 */
[----:B------:R-:W-:-:S00]  /*7fd0*/  NOP ;  /* 0x0000000000007918 */ /* 0x000fc00000000000 */
[----:B------:R-:W-:-:S00]  /*7fe0*/  NOP ;  /* 0x0000000000007918 */ /* 0x000fc00000000000 */
[----:B------:R-:W-:-:S00]  /*7ff0*/  NOP ;  /* 0x0000000000007918 */ /* 0x000fc00000000000 */
.L_x_168:


//--------------------- .nv.global.init           --------------------------
	.section	.nv.global.init,"aw",@progbits
.nv.global.init:
	.type		$str$27,@object
	.size		$str$27,($str$28 - $str$27)
$str$27:
        /*0000*/ 	.byte	0x28, 0x61, 0x64, 0x64, 0x72, 0x65, 0x73, 0x73, 0x20, 0x26, 0x20, 0x6d, 0x61, 0x73, 0x6b, 0x29
        /*0010*/ 	.byte	0x20, 0x3d, 0x3d, 0x20, 0x30, 0x00
	.type		$str$28,@object
	.size		$str$28,($str$26 - $str$28)
$str$28:
        /*0016*/ 	.byte	0x2f, 0x74, 0x6d, 0x70, 0x2f, 0x63, 0x75, 0x74, 0x6c, 0x61, 0x73, 0x73, 0x5f, 0x73, 0x77, 0x65
        /*0026*/ 	.byte	0x65, 0x70, 0x5f, 0x73, 0x72, 0x63, 0x2f, 0x69, 0x6e, 0x63, 0x6c, 0x75, 0x64, 0x65, 0x2f, 0x63
        /*0036*/ 	.byte	0x75, 0x74, 0x65, 0x2f, 0x70, 0x6f, 0x69, 0x6e, 0x74, 0x65, 0x72, 0x5f, 0x66, 0x6c, 0x61, 0x67
        /*0046*/ 	.byte	0x67, 0x65, 0x64, 0x2e, 0x68, 0x70, 0x70, 0x00
	.type		$str$26,@object
	.size		$str$26,($str$25 - $str$26)
$str$26:
        /*004e*/ 	.byte	0x2f, 0x74, 0x6d, 0x70, 0x2f, 0x63, 0x75, 0x74, 0x6c, 0x61, 0x73, 0x73, 0x5f, 0x73, 0x77, 0x65
        /*005e*/ 	.byte	0x65, 0x70, 0x5f, 0x73, 0x72, 0x63, 0x2f, 0x69, 0x6e, 0x63, 0x6c, 0x75, 0x64, 0x65, 0x2f, 0x63
        /*006e*/ 	.byte	0x75, 0x74, 0x65, 0x2f, 0x61, 0x74, 0x6f, 0x6d, 0x2f, 0x63, 0x6f, 0x70, 0x79, 0x5f, 0x74, 0x72
        /*007e*/ 	.byte	0x61, 0x69, 0x74, 0x73, 0x5f, 0x73, 0x6d, 0x31, 0x30, 0x30, 0x2e, 0x68, 0x70, 0x70, 0x00
	.type		$str$25,@object
	.size		$str$25,(__unnamed_1 - $str$25)
$str$25:
        /*008d*/ 	.byte	0x28, 0x28, 0x75, 0x69, 0x6e, 0x74, 0x33, 0x32, 0x5f, 0x74, 0x28, 0x74, 0x68, 0x72, 0x65, 0x61
        /*009d*/ 	.byte	0x64, 0x49, 0x64, 0x78, 0x2e, 0x78, 0x29, 0x20, 0x2f, 0x20, 0x33, 0x32, 0x29, 0x20, 0x25, 0x20
        /*00ad*/ 	.byte	0x34, 0x29, 0x20, 0x3d, 0x3d, 0x20, 0x28, 0x28, 0x28, 0x74, 0x6d, 0x65, 0x6d, 0x5f, 0x61, 0x64
        /*00bd*/ 	.byte	0x64, 0x72, 0x20, 0x3e, 0x3e, 0x20, 0x31, 0x36, 0x29, 0x20, 0x2f, 0x20, 0x33, 0x32, 0x29, 0x20
        /*00cd*/ 	.byte	0x25, 0x20, 0x34, 0x29, 0x00
	.type		__unnamed_1,@object
	.size		__unnamed_1,(__unnamed_2 - __unnamed_1)
__unnamed_1:
        /*00d2*/ 	.byte	0x61, 0x75, 0x74, 0x6f, 0x20, 0x63, 0x75, 0x74, 0x65, 0x3a, 0x3a, 0x61, 0x73, 0x5f, 0x70, 0x6f
        /* <DEDUP_REMOVED lines=24> */
        /*0262*/ 	.byte	0x43, 0x3c, 0x38, 0x31, 0x39, 0x32, 0x3e, 0x3e, 0x3e, 0x3e, 0x5d, 0x00
	.type		__unnamed_2,@object
	.size		__unnamed_2,(.L_2 - __unnamed_2)
__unnamed_2:
        /* <DEDUP_REMOVED lines=42> */
        /*050e*/ 	.byte	0x3e, 0x3e, 0x3e, 0x3e, 0x5d, 0x00
.L_2:


//--------------------- .nv.shared._ZN7cutlass13device_kernelINS_4gemm6kernel13GemmUniversalIN4cute5tupleIJiiiiEEENS1_10collective13CollectiveMmaINS1_35MainloopSm100TmaUmmaWarpSpecializedILi17ELi2ELi4ENS5_IJNS4_1CILi1EEESB_SB_EEEEENS5_IJNSA_ILi128EEENSA_ILi64EEESF_EEENS_12float_e4m3_tENS5_IJlSB_lEEESH_SI_NS4_8TiledMMAINS4_8MMA_AtomIJNS4_10MMA_TraitsINS4_19SM100_MMA_F8F6F4_SSEJSH_SH_fSE_SF_NS4_17integral_constantINS4_4UMMA5MajorELSP_0EEESQ_NSN_INSO_7ScaleInELSR_0EEESS_EEEEEENS4_6LayoutISC_NS5_IJNSA_ILi0EEESW_SW_EEEEENS5_IJNS4_10UnderscoreESZ_SZ_EEEEENS4_13SM90_TMA_LOADENS4_14ComposedLayoutINS4_7SwizzleILi2ELi4ELi3EEENS4_18smem_ptr_flag_bitsILi8EEENSV_INS5_IJNSA_ILi8EEESF_EEENS5_IJSF_SB_EEEEEEEvNS4_8identityES12_S1C_vS1D_EENS_8epilogue10collective18CollectiveEpilogueINS1F_23Sm100TmaWarpSpecializedILi1ELi1ELi64ELb0ELb0EEEJSG_NS5_IJNSV_ISE_SB_EENSV_ISF_SB_EEEEESH_SI_SH_SI_NS1F_6fusion15FusionCallbacksIS1J_NS1N_17LinearCombinationISH_fSH_fLNS_15FloatRoundStyleE2EEESG_S1M_JEEENS4_5SM1004TMEM4LOAD26SM100_TMEM_LOAD_32dp32b64xES12_S1C_NS4_39AutoVectorizingCopyWithAssumedAlignmentILi128EEENS4_14SM90_TMA_STOREES1C_S1Y_S1Y_EEEvvEEEEvNT_6ParamsE --------------------------
	.section	.nv.shared._ZN7cutlass13device_kernelINS_4gemm6kernel13GemmUniversalIN4cute5tupleIJiiiiEEENS1_10collective13CollectiveMmaINS1_35MainloopSm100TmaUmmaWarpSpecializedILi17ELi2ELi4ENS5_IJNS4_1CILi1EEESB_SB_EEEEENS5_IJNSA_ILi128EEENSA_ILi64EEESF_EEENS_12float_e4m3_tENS5_IJlSB_lEEESH_SI_NS4_8TiledMMAINS4_8MMA_AtomIJNS4_10MMA_TraitsINS4_19SM100_MMA_F8F6F4_SSEJSH_SH_fSE_SF_NS4_17integral_constantINS4_4UMMA5MajorELSP_0EEESQ_NSN_INSO_7ScaleInELSR_0EEESS_EEEEEENS4_6LayoutISC_NS5_IJNSA_ILi0EEESW_SW_EEEEENS5_IJNS4_10UnderscoreESZ_SZ_EEEEENS4_13SM90_TMA_LOADENS4_14ComposedLayoutINS4_7SwizzleILi2ELi4ELi3EEENS4_18smem_ptr_flag_bitsILi8EEENSV_INS5_IJNSA_ILi8EEESF_EEENS5_IJSF_SB_EEEEEEEvNS4_8identityES12_S1C_vS1D_EENS_8epilogue10collective18CollectiveEpilogueINS1F_23Sm100TmaWarpSpecializedILi1ELi1ELi64ELb0ELb0EEEJSG_NS5_IJNSV_ISE_SB_EENSV_ISF_SB_EEEEESH_SI_SH_SI_NS1F_6fusion15FusionCallbacksIS1J_NS1N_17LinearCombinationISH_fSH_fLNS_15FloatRoundStyleE2EEESG_S1M_JEEENS4_5SM1004TMEM4LOAD26SM100_TMEM_LOAD_32dp32b64xES12_S1C_NS4_39AutoVectorizingCopyWithAssumedAlignmentILi128EEENS4_14SM90_TMA_STOREES1C_S1Y_S1Y_EEEvvEEEEvNT_6ParamsE,"aw",@nobits
	.sectionflags	@""
	.align	16
	.zero		1024


//--------------------- .nv.shared.reserved.0     --------------------------
	.section	.nv.shared.reserved.0,"aw",@nobits
	.weak		__nv_reservedSMEM_offset_0_alias
	.size		__nv_reservedSMEM_offset_0_alias, 0, 64
	.other		__nv_reservedSMEM_offset_0_alias,@"STO_CUDA_RESERVED_SHARED STV_DEFAULT"
__nv_reservedSMEM_offset_0_alias:
	.zero		0
.nv.shared.reserved.0:
	.zero		64
	.weak		__nv_reservedSMEM_tcgen05_partition
	.type		__nv_reservedSMEM_tcgen05_partition,@object
	.size		__nv_reservedSMEM_tcgen05_partition,(.L_0 - __nv_reservedSMEM_tcgen05_partition)
__nv_reservedSMEM_tcgen05_partition:
	.zero		32
.L_0:


//--------------------- .nv.global                --------------------------
	.section	.nv.global,"aw",@nobits
.nv.global:
	.type		_ZN40_INTERNAL_f3e45de0_4_k_cu_8fb0a49b_224854cute1_E,@object
	.size		_ZN40_INTERNAL_f3e45de0_4_k_cu_8fb0a49b_224854cute1_E,(_ZN40_INTERNAL_f3e45de0_4_k_cu_8fb0a49b_224854cuda3std3__45__cpo6cbeginE - _ZN40_INTERNAL_f3e45de0_4_k_cu_8fb0a49b_224854cute1_E)
_ZN40_INTERNAL_f3e45de0_4_k_cu_8fb0a49b_224854cute1_E:
	.zero		1
	.type		_ZN40_INTERNAL_f3e45de0_4_k_cu_8fb0a49b_224854cuda3std3__45__cpo6cbeginE,@object
	.size		_ZN40_INTERNAL_f3e45de0_4_k_cu_8fb0a49b_224854cuda3std3__45__cpo6cbeginE,(_ZN40_INTERNAL_f3e45de0_4_k_cu_8fb0a49b_224854cuda3std3__48in_placeE - _ZN40_INTERNAL_f3e45de0_4_k_cu_8fb0a49b_224854cuda3std3__45__cpo6cbeginE)
_ZN40_INTERNAL_f3e45de0_4_k_cu_8fb0a49b_224854cuda3std3__45__cpo6cbeginE:
	.zero		1
	.type		_ZN40_INTERNAL_f3e45de0_4_k_cu_8fb0a49b_224854cuda3std3__48in_placeE,@object
	.size		_ZN40_INTERNAL_f3e45de0_4_k_cu_8fb0a49b_224854cuda3std3__48in_placeE,(_ZN40_INTERNAL_f3e45de0_4_k_cu_8fb0a49b_224854cuda3std6ranges3__45__cpo9iter_moveE - _ZN40_INTERNAL_f3e45de0_4_k_cu_8fb0a49b_224854cuda3std3__48in_placeE)
_ZN40_INTERNAL_f3e45de0_4_k_cu_8fb0a49b_224854cuda3std3__48in_placeE:
	.zero		1
	.type		_ZN40_INTERNAL_f3e45de0_4_k_cu_8fb0a49b_224854cuda3std6ranges3__45__cpo9iter_moveE,@object
	.size		_ZN40_INTERNAL_f3e45de0_4_k_cu_8fb0a49b_224854cuda3std6ranges3__45__cpo9iter_moveE,(_ZN40_INTERNAL_f3e45de0_4_k_cu_8fb0a49b_224854cuda3std3__45__cpo5beginE - _ZN40_INTERNAL_f3e45de0_4_k_cu_8fb0a49b_224854cuda3std6ranges3__45__cpo9iter_moveE)
_ZN40_INTERNAL_f3e45de0_4_k_cu_8fb0a49b_224854cuda3std6ranges3__45__cpo9iter_moveE:
	.zero		1
	.type		_ZN40_INTERNAL_f3e45de0_4_k_cu_8fb0a49b_224854cuda3std3__45__cpo5beginE,@object
	.size		_ZN40_INTERNAL_f3e45de0_4_k_cu_8fb0a49b_224854cuda3std3__45__cpo5beginE,(_ZN40_INTERNAL_f3e45de0_4_k_cu_8fb0a49b_224854cuda3std3__442_GLOBAL__N__f3e45de0_4_k_cu_8fb0a49b_224856ignoreE - _ZN40_INTERNAL_f3e45de0_4_k_cu_8fb0a49b_224854cuda3std3__45__cpo5beginE)
_ZN40_INTERNAL_f3e45de0_4_k_cu_8fb0a49b_224854cuda3std3__45__cpo5beginE:
	.zero		1
	.type		_ZN40_INTERNAL_f3e45de0_4_k_cu_8fb0a49b_224854cuda3std3__442_GLOBAL__N__f3e45de0_4_k_cu_8fb0a49b_224856ignoreE,@object
	.size		_ZN40_INTERNAL_f3e45de0_4_k_cu_8fb0a49b_224854cuda3std3__442_GLOBAL__N__f3e45de0_4_k_cu_8fb0a49b_224856ignoreE,(_ZN40_INTERNAL_f3e45de0_4_k_cu_8fb0a49b_224854cute7productE - _ZN40_INTERNAL_f3e45de0_4_k_cu_8fb0a49b_224854cuda3std3__442_GLOBAL__N__f3e45de0_4_k_cu_8fb0a49b_224856ignoreE)
_ZN40_INTERNAL_f3e45de0_4_k_cu_8fb0a49b_224854cuda3std3__442_GLOBAL__N__f3e45de0_4_k_cu_8fb0a49b_224856ignoreE:
	.zero		1
	.type		_ZN40_INTERNAL_f3e45de0_4_k_cu_8fb0a49b_224854cute7productE,@object
	.size		_ZN40_INTERNAL_f3e45de0_4_k_cu_8fb0a49b_224854cute7productE,(_ZN40_INTERNAL_f3e45de0_4_k_cu_8fb0a49b_224854cuda3std3__45__cpo3endE - _ZN40_INTERNAL_f3e45de0_4_k_cu_8fb0a49b_224854cute7productE)
_ZN40_INTERNAL_f3e45de0_4_k_cu_8fb0a49b_224854cute7productE:
	.zero		1
	.type		_ZN40_INTERNAL_f3e45de0_4_k_cu_8fb0a49b_224854cuda3std3__45__cpo3endE,@object
	.size		_ZN40_INTERNAL_f3e45de0_4_k_cu_8fb0a49b_224854cuda3std3__45__cpo3endE,(_ZN40_INTERNAL_f3e45de0_4_k_cu_8fb0a49b_224854cuda3std3__419piecewise_constructE - _ZN40_INTERNAL_f3e45de0_4_k_cu_8fb0a49b_224854cuda3std3__45__cpo3endE)
_ZN40_INTERNAL_f3e45de0_4_k_cu_8fb0a49b_224854cuda3std3__45__cpo3endE:
	.zero		1
	.type		_ZN40_INTERNAL_f3e45de0_4_k_cu_8fb0a49b_224854cuda3std3__419piecewise_constructE,@object
	.size		_ZN40_INTERNAL_f3e45de0_4_k_cu_8fb0a49b_224854cuda3std3__419piecewise_constructE,(_ZN40_INTERNAL_f3e45de0_4_k_cu_8fb0a49b_224854cuda3std3__45__cpo4cendE - _ZN40_INTERNAL_f3e45de0_4_k_cu_8fb0a49b_224854cuda3std3__419piecewise_constructE)
_ZN40_INTERNAL_f3e45de0_4_k_cu_8fb0a49b_224854cuda3std3__419piecewise_constructE:
	.zero		1
	.type		_ZN40_INTERNAL_f3e45de0_4_k_cu_8fb0a49b_224854cuda3std3__45__cpo4cendE,@object
	.size		_ZN40_INTERNAL_f3e45de0_4_k_cu_8fb0a49b_224854cuda3std3__45__cpo4cendE,(_ZN40_INTERNAL_f3e45de0_4_k_cu_8fb0a49b_224854cuda3std6ranges3__45__cpo4swapE - _ZN40_INTERNAL_f3e45de0_4_k_cu_8fb0a49b_224854cuda3std3__45__cpo4cendE)
_ZN40_INTERNAL_f3e45de0_4_k_cu_8fb0a49b_224854cuda3std3__45__cpo4cendE:
	.zero		1
	.type		_ZN40_INTERNAL_f3e45de0_4_k_cu_8fb0a49b_224854cuda3std6ranges3__45__cpo4swapE,@object
	.size		_ZN40_INTERNAL_f3e45de0_4_k_cu_8fb0a49b_224854cuda3std6ranges3__45__cpo4swapE,(.L_10 - _ZN40_INTERNAL_f3e45de0_4_k_cu_8fb0a49b_224854cuda3std6ranges3__45__cpo4swapE)
_ZN40_INTERNAL_f3e45de0_4_k_cu_8fb0a49b_224854cuda3std6ranges3__45__cpo4swapE:
	.zero		1
.L_10:


//--------------------- .nv.constant0._ZN7cutlass13device_kernelINS_4gemm6kernel13GemmUniversalIN4cute5tupleIJiiiiEEENS1_10collective13CollectiveMmaINS1_35MainloopSm100TmaUmmaWarpSpecializedILi17ELi2ELi4ENS5_IJNS4_1CILi1EEESB_SB_EEEEENS5_IJNSA_ILi128EEENSA_ILi64EEESF_EEENS_12float_e4m3_tENS5_IJlSB_lEEESH_SI_NS4_8TiledMMAINS4_8MMA_AtomIJNS4_10MMA_TraitsINS4_19SM100_MMA_F8F6F4_SSEJSH_SH_fSE_SF_NS4_17integral_constantINS4_4UMMA5MajorELSP_0EEESQ_NSN_INSO_7ScaleInELSR_0EEESS_EEEEEENS4_6LayoutISC_NS5_IJNSA_ILi0EEESW_SW_EEEEENS5_IJNS4_10UnderscoreESZ_SZ_EEEEENS4_13SM90_TMA_LOADENS4_14ComposedLayoutINS4_7SwizzleILi2ELi4ELi3EEENS4_18smem_ptr_flag_bitsILi8EEENSV_INS5_IJNSA_ILi8EEESF_EEENS5_IJSF_SB_EEEEEEEvNS4_8identityES12_S1C_vS1D_EENS_8epilogue10collective18CollectiveEpilogueINS1F_23Sm100TmaWarpSpecializedILi1ELi1ELi64ELb0ELb0EEEJSG_NS5_IJNSV_ISE_SB_EENSV_ISF_SB_EEEEESH_SI_SH_SI_NS1F_6fusion15FusionCallbacksIS1J_NS1N_17LinearCombinationISH_fSH_fLNS_15FloatRoundStyleE2EEESG_S1M_JEEENS4_5SM1004TMEM4LOAD26SM100_TMEM_LOAD_32dp32b64xES12_S1C_NS4_39AutoVectorizingCopyWithAssumedAlignmentILi128EEENS4_14SM90_TMA_STOREES1C_S1Y_S1Y_EEEvvEEEEvNT_6ParamsE --------------------------
	.section	.nv.constant0._ZN7cutlass13device_kernelINS_4gemm6kernel13GemmUniversalIN4cute5tupleIJiiiiEEENS1_10collective13CollectiveMmaINS1_35MainloopSm100TmaUmmaWarpSpecializedILi17ELi2ELi4ENS5_IJNS4_1CILi1EEESB_SB_EEEEENS5_IJNSA_ILi128EEENSA_ILi64EEESF_EEENS_12float_e4m3_tENS5_IJlSB_lEEESH_SI_NS4_8TiledMMAINS4_8MMA_AtomIJNS4_10MMA_TraitsINS4_19SM100_MMA_F8F6F4_SSEJSH_SH_fSE_SF_NS4_17integral_constantINS4_4UMMA5MajorELSP_0EEESQ_NSN_INSO_7ScaleInELSR_0EEESS_EEEEEENS4_6LayoutISC_NS5_IJNSA_ILi0EEESW_SW_EEEEENS5_IJNS4_10UnderscoreESZ_SZ_EEEEENS4_13SM90_TMA_LOADENS4_14ComposedLayoutINS4_7SwizzleILi2ELi4ELi3EEENS4_18smem_ptr_flag_bitsILi8EEENSV_INS5_IJNSA_ILi8EEESF_EEENS5_IJSF_SB_EEEEEEEvNS4_8identityES12_S1C_vS1D_EENS_8epilogue10collective18CollectiveEpilogueINS1F_23Sm100TmaWarpSpecializedILi1ELi1ELi64ELb0ELb0EEEJSG_NS5_IJNSV_ISE_SB_EENSV_ISF_SB_EEEEESH_SI_SH_SI_NS1F_6fusion15FusionCallbacksIS1J_NS1N_17LinearCombinationISH_fSH_fLNS_15FloatRoundStyleE2EEESG_S1M_JEEENS4_5SM1004TMEM4LOAD26SM100_TMEM_LOAD_32dp32b64xES12_S1C_NS4_39AutoVectorizingCopyWithAssumedAlignmentILi128EEENS4_14SM90_TMA_STOREES1C_S1Y_S1Y_EEEvvEEEEvNT_6ParamsE,"a",@progbits
	.sectionflags	@""
	.align	4
.nv.constant0._ZN7cutlass13device_kernelINS_4gemm6kernel13GemmUniversalIN4cute5tupleIJiiiiEEENS1_10collective13CollectiveMmaINS1_35MainloopSm100TmaUmmaWarpSpecializedILi17ELi2ELi4ENS5_IJNS4_1CILi1EEESB_SB_EEEEENS5_IJNSA_ILi128EEENSA_ILi64EEESF_EEENS_12float_e4m3_tENS5_IJlSB_lEEESH_SI_NS4_8TiledMMAINS4_8MMA_AtomIJNS4_10MMA_TraitsINS4_19SM100_MMA_F8F6F4_SSEJSH_SH_fSE_SF_NS4_17integral_constantINS4_4UMMA5MajorELSP_0EEESQ_NSN_INSO_7ScaleInELSR_0EEESS_EEEEEENS4_6LayoutISC_NS5_IJNSA_ILi0EEESW_SW_EEEEENS5_IJNS4_10UnderscoreESZ_SZ_EEEEENS4_13SM90_TMA_LOADENS4_14ComposedLayoutINS4_7SwizzleILi2ELi4ELi3EEENS4_18smem_ptr_flag_bitsILi8EEENSV_INS5_IJNSA_ILi8EEESF_EEENS5_IJSF_SB_EEEEEEEvNS4_8identityES12_S1C_vS1D_EENS_8epilogue10collective18CollectiveEpilogueINS1F_23Sm100TmaWarpSpecializedILi1ELi1ELi64ELb0ELb0EEEJSG_NS5_IJNSV_ISE_SB_EENSV_ISF_SB_EEEEESH_SI_SH_SI_NS1F_6fusion15FusionCallbacksIS1J_NS1N_17LinearCombinationISH_fSH_fLNS_15FloatRoundStyleE2EEESG_S1M_JEEENS4_5SM1004TMEM4LOAD26SM100_TMEM_LOAD_32dp32b64xES12_S1C_NS4_39AutoVectorizingCopyWithAssumedAlignmentILi128EEENS4_14SM90_TMA_STOREES1C_S1Y_S1Y_EEEvvEEEEvNT_6ParamsE:
	.zero		2944


//--------------------- SYMBOLS --------------------------

	.type		.nv.reservedSmem.offset0,@object
	.size		.nv.reservedSmem.offset0,0x4
	.type		.nv.reservedSmem.cap,@object
	.size		.nv.reservedSmem.cap,0x4
	.type		__assertfail,@function
